//
// Generated by NVIDIA NVVM Compiler
//
// Compiler Build ID: CL-36424714
// Cuda compilation tools, release 13.0, V13.0.88
// Based on NVVM 20.0.0
//

.version 9.0
.target sm_100
.address_size 64

	// .globl	cinn_kernel

.visible .entry cinn_kernel(
	.param .u64 .ptr .align 1 cinn_kernel_param_0,
	.param .u64 .ptr .align 1 cinn_kernel_param_1,
	.param .u64 .ptr .align 1 cinn_kernel_param_2,
	.param .u64 .ptr .align 1 cinn_kernel_param_3
)
.maxntid 256
{
	.reg .pred 	%p<2>;
	.reg .b32 	%r<25>;
	.reg .b32 	%f<41>;
	.reg .b64 	%rd<35>;

	ld.param.u64 	%rd1, [cinn_kernel_param_0];
	ld.param.u64 	%rd2, [cinn_kernel_param_1];
	ld.param.u64 	%rd3, [cinn_kernel_param_2];
	ld.param.u64 	%rd4, [cinn_kernel_param_3];
	mov.u32 	%r1, %ctaid.x;
	setp.gt.u32 	%p1, %r1, 1535;
	@%p1 bra 	$L__BB0_2;
	cvta.to.global.u64 	%rd5, %rd3;
	cvta.to.global.u64 	%rd6, %rd2;
	cvta.to.global.u64 	%rd7, %rd1;
	cvta.to.global.u64 	%rd8, %rd4;
	mov.u32 	%r2, %tid.x;
	shr.u32 	%r3, %r2, 7;
	shl.b32 	%r4, %r1, 3;
	or.b32  	%r5, %r3, %r4;
	and.b32  	%r6, %r2, 127;
	shl.b32 	%r7, %r5, 7;
	and.b32  	%r8, %r7, 15488;
	or.b32  	%r9, %r8, %r6;
	cvt.u64.u32 	%rd9, %r9;
	shr.u32 	%r10, %r4, 7;
	mul.wide.u32 	%rd10, %r10, 16384;
	or.b64  	%rd11, %rd10, %rd9;
	shl.b64 	%rd12, %rd11, 2;
	add.s64 	%rd13, %rd5, %rd12;
	ld.global.nc.f32 	%f1, [%rd13];
	shr.u32 	%r11, %r1, 4;
	mul.wide.u32 	%rd14, %r11, 4;
	add.s64 	%rd15, %rd7, %rd14;
	ld.global.nc.f32 	%f2, [%rd15];
	mul.wide.u32 	%rd16, %r10, 4;
	add.s64 	%rd17, %rd6, %rd16;
	ld.global.nc.f32 	%f3, [%rd17];
	add.f32 	%f4, %f3, %f2;
	mov.f32 	%f5, 0f00000000;
	sub.f32 	%f6, %f5, %f4;
	fma.rn.f32 	%f7, %f6, 0f3BBB989D, 0f3F000000;
	cvt.sat.f32.f32 	%f8, %f7;
	mov.f32 	%f9, 0f4B400001;
	mov.f32 	%f10, 0f437C0000;
	fma.rm.f32 	%f11, %f8, %f10, %f9;
	add.f32 	%f12, %f11, 0fCB40007F;
	neg.f32 	%f13, %f12;
	fma.rn.f32 	%f14, %f6, 0f3FB8AA3B, %f13;
	fma.rn.f32 	%f15, %f6, 0f32A57060, %f14;
	mov.b32 	%r12, %f11;
	shl.b32 	%r13, %r12, 23;
	mov.b32 	%f16, %r13;
	ex2.approx.ftz.f32 	%f17, %f15;
	fma.rn.f32 	%f18, %f17, %f16, 0f3F800000;
	rcp.rn.f32 	%f19, %f18;
	mul.f32 	%f20, %f1, %f19;
	add.s64 	%rd18, %rd8, %rd12;
	st.global.f32 	[%rd18], %f20;
	or.b32  	%r14, %r7, 256;
	and.b32  	%r15, %r14, 15744;
	or.b32  	%r16, %r15, %r6;
	cvt.u64.u32 	%rd19, %r16;
	or.b64  	%rd20, %rd10, %rd19;
	shl.b64 	%rd21, %rd20, 2;
	add.s64 	%rd22, %rd5, %rd21;
	ld.global.nc.f32 	%f21, [%rd22];
	add.s64 	%rd23, %rd7, %rd16;
	ld.global.nc.f32 	%f22, [%rd23];
	add.f32 	%f23, %f3, %f22;
	sub.f32 	%f24, %f5, %f23;
	fma.rn.f32 	%f25, %f24, 0f3BBB989D, 0f3F000000;
	cvt.sat.f32.f32 	%f26, %f25;
	fma.rm.f32 	%f27, %f26, %f10, %f9;
	add.f32 	%f28, %f27, 0fCB40007F;
	neg.f32 	%f29, %f28;
	fma.rn.f32 	%f30, %f24, 0f3FB8AA3B, %f29;
	fma.rn.f32 	%f31, %f24, 0f32A57060, %f30;
	mov.b32 	%r17, %f27;
	shl.b32 	%r18, %r17, 23;
	mov.b32 	%f32, %r18;
	ex2.approx.ftz.f32 	%f33, %f31;
	fma.rn.f32 	%f34, %f33, %f32, 0f3F800000;
	rcp.rn.f32 	%f35, %f34;
	mul.f32 	%f36, %f21, %f35;
	add.s64 	%rd24, %rd8, %rd21;
	st.global.f32 	[%rd24], %f36;
	or.b32  	%r19, %r7, 512;
	and.b32  	%r20, %r19, 16000;
	or.b32  	%r21, %r20, %r6;
	cvt.u64.u32 	%rd25, %r21;
	or.b64  	%rd26, %rd10, %rd25;
	shl.b64 	%rd27, %rd26, 2;
	add.s64 	%rd28, %rd5, %rd27;
	ld.global.nc.f32 	%f37, [%rd28];
	mul.f32 	%f38, %f37, %f35;
	add.s64 	%rd29, %rd8, %rd27;
	st.global.f32 	[%rd29], %f38;
	or.b32  	%r22, %r7, 768;
	and.b32  	%r23, %r22, 16256;
	or.b32  	%r24, %r23, %r6;
	cvt.u64.u32 	%rd30, %r24;
	or.b64  	%rd31, %rd10, %rd30;
	shl.b64 	%rd32, %rd31, 2;
	add.s64 	%rd33, %rd5, %rd32;
	ld.global.nc.f32 	%f39, [%rd33];
	mul.f32 	%f40, %f39, %f35;
	add.s64 	%rd34, %rd8, %rd32;
	st.global.f32 	[%rd34], %f40;
$L__BB0_2:
	ret;

}
	// .globl	simplified_kernel
.visible .entry simplified_kernel(
	.param .u64 .ptr .align 1 simplified_kernel_param_0,
	.param .u64 .ptr .align 1 simplified_kernel_param_1,
	.param .u64 .ptr .align 1 simplified_kernel_param_2,
	.param .u64 .ptr .align 1 simplified_kernel_param_3
)
.maxntid 256
{
	.reg .pred 	%p<2>;
	.reg .b32 	%r<25>;
	.reg .b32 	%f<41>;
	.reg .b64 	%rd<35>;

	ld.param.u64 	%rd1, [simplified_kernel_param_0];
	ld.param.u64 	%rd2, [simplified_kernel_param_1];
	ld.param.u64 	%rd3, [simplified_kernel_param_2];
	ld.param.u64 	%rd4, [simplified_kernel_param_3];
	mov.u32 	%r1, %ctaid.x;
	setp.gt.u32 	%p1, %r1, 1535;
	@%p1 bra 	$L__BB1_2;
	cvta.to.global.u64 	%rd5, %rd3;
	cvta.to.global.u64 	%rd6, %rd2;
	cvta.to.global.u64 	%rd7, %rd1;
	cvta.to.global.u64 	%rd8, %rd4;
	mov.u32 	%r2, %tid.x;
	shr.u32 	%r3, %r2, 7;
	shl.b32 	%r4, %r1, 3;
	or.b32  	%r5, %r3, %r4;
	and.b32  	%r6, %r2, 127;
	shl.b32 	%r7, %r5, 7;
	and.b32  	%r8, %r7, 15488;
	or.b32  	%r9, %r8, %r6;
	cvt.u64.u32 	%rd9, %r9;
	shr.u32 	%r10, %r4, 7;
	mul.wide.u32 	%rd10, %r10, 16384;
	or.b64  	%rd11, %rd10, %rd9;
	shl.b64 	%rd12, %rd11, 2;
	add.s64 	%rd13, %rd5, %rd12;
	ld.global.nc.f32 	%f1, [%rd13];
	shr.u32 	%r11, %r1, 4;
	mul.wide.u32 	%rd14, %r11, 4;
	add.s64 	%rd15, %rd7, %rd14;
	ld.global.nc.f32 	%f2, [%rd15];
	mul.wide.u32 	%rd16, %r10, 4;
	add.s64 	%rd17, %rd6, %rd16;
	ld.global.nc.f32 	%f3, [%rd17];
	add.f32 	%f4, %f3, %f2;
	mov.f32 	%f5, 0f00000000;
	sub.f32 	%f6, %f5, %f4;
	fma.rn.f32 	%f7, %f6, 0f3BBB989D, 0f3F000000;
	cvt.sat.f32.f32 	%f8, %f7;
	mov.f32 	%f9, 0f4B400001;
	mov.f32 	%f10, 0f437C0000;
	fma.rm.f32 	%f11, %f8, %f10, %f9;
	add.f32 	%f12, %f11, 0fCB40007F;
	neg.f32 	%f13, %f12;
	fma.rn.f32 	%f14, %f6, 0f3FB8AA3B, %f13;
	fma.rn.f32 	%f15, %f6, 0f32A57060, %f14;
	mov.b32 	%r12, %f11;
	shl.b32 	%r13, %r12, 23;
	mov.b32 	%f16, %r13;
	ex2.approx.ftz.f32 	%f17, %f15;
	fma.rn.f32 	%f18, %f17, %f16, 0f3F800000;
	rcp.rn.f32 	%f19, %f18;
	mul.f32 	%f20, %f1, %f19;
	add.s64 	%rd18, %rd8, %rd12;
	st.global.f32 	[%rd18], %f20;
	or.b32  	%r14, %r7, 256;
	and.b32  	%r15, %r14, 15744;
	or.b32  	%r16, %r15, %r6;
	cvt.u64.u32 	%rd19, %r16;
	or.b64  	%rd20, %rd10, %rd19;
	shl.b64 	%rd21, %rd20, 2;
	add.s64 	%rd22, %rd5, %rd21;
	ld.global.nc.f32 	%f21, [%rd22];
	add.s64 	%rd23, %rd7, %rd16;
	ld.global.nc.f32 	%f22, [%rd23];
	add.f32 	%f23, %f3, %f22;
	sub.f32 	%f24, %f5, %f23;
	fma.rn.f32 	%f25, %f24, 0f3BBB989D, 0f3F000000;
	cvt.sat.f32.f32 	%f26, %f25;
	fma.rm.f32 	%f27, %f26, %f10, %f9;
	add.f32 	%f28, %f27, 0fCB40007F;
	neg.f32 	%f29, %f28;
	fma.rn.f32 	%f30, %f24, 0f3FB8AA3B, %f29;
	fma.rn.f32 	%f31, %f24, 0f32A57060, %f30;
	mov.b32 	%r17, %f27;
	shl.b32 	%r18, %r17, 23;
	mov.b32 	%f32, %r18;
	ex2.approx.ftz.f32 	%f33, %f31;
	fma.rn.f32 	%f34, %f33, %f32, 0f3F800000;
	rcp.rn.f32 	%f35, %f34;
	mul.f32 	%f36, %f21, %f35;
	add.s64 	%rd24, %rd8, %rd21;
	st.global.f32 	[%rd24], %f36;
	or.b32  	%r19, %r7, 512;
	and.b32  	%r20, %r19, 16000;
	or.b32  	%r21, %r20, %r6;
	cvt.u64.u32 	%rd25, %r21;
	or.b64  	%rd26, %rd10, %rd25;
	shl.b64 	%rd27, %rd26, 2;
	add.s64 	%rd28, %rd5, %rd27;
	ld.global.nc.f32 	%f37, [%rd28];
	mul.f32 	%f38, %f37, %f35;
	add.s64 	%rd29, %rd8, %rd27;
	st.global.f32 	[%rd29], %f38;
	or.b32  	%r22, %r7, 768;
	and.b32  	%r23, %r22, 16256;
	or.b32  	%r24, %r23, %r6;
	cvt.u64.u32 	%rd30, %r24;
	or.b64  	%rd31, %rd10, %rd30;
	shl.b64 	%rd32, %rd31, 2;
	add.s64 	%rd33, %rd5, %rd32;
	ld.global.nc.f32 	%f39, [%rd33];
	mul.f32 	%f40, %f39, %f35;
	add.s64 	%rd34, %rd8, %rd32;
	st.global.f32 	[%rd34], %f40;
$L__BB1_2:
	ret;

}
	// .globl	cinn_bce_kernel
.visible .entry cinn_bce_kernel(
	.param .u64 .ptr .align 1 cinn_bce_kernel_param_0,
	.param .u64 .ptr .align 1 cinn_bce_kernel_param_1,
	.param .u64 .ptr .align 1 cinn_bce_kernel_param_2
)
.maxntid 1024
{
	.reg .pred 	%p<16>;
	.reg .b32 	%r<26>;
	.reg .b32 	%f<116>;
	.reg .b64 	%rd<17>;

	ld.param.u64 	%rd7, [cinn_bce_kernel_param_0];
	ld.param.u64 	%rd8, [cinn_bce_kernel_param_1];
	ld.param.u64 	%rd9, [cinn_bce_kernel_param_2];
	mov.u32 	%r6, %ctaid.x;
	setp.ne.s32 	%p1, %r6, 0;
	@%p1 bra 	$L__BB2_6;
	mov.u32 	%r24, %tid.x;
	mul.wide.u32 	%rd10, %r24, 4;
	or.b64  	%rd11, %rd10, 4096;
	cvta.to.global.u64 	%rd12, %rd8;
	add.s64 	%rd16, %rd12, %rd11;
	cvta.to.global.u64 	%rd13, %rd7;
	add.s64 	%rd15, %rd13, %rd11;
	mov.f32 	%f114, 0f00000000;
	mov.b32 	%r25, 0;
$L__BB2_2:
	ld.global.nc.f32 	%f6, [%rd16+-4096];
	ld.global.nc.f32 	%f7, [%rd15+-4096];
	setp.lt.f32 	%p2, %f7, 0f00800000;
	mul.f32 	%f8, %f7, 0f4B000000;
	selp.f32 	%f9, %f8, %f7, %p2;
	selp.f32 	%f10, 0fC1B80000, 0f00000000, %p2;
	mov.b32 	%r8, %f9;
	add.s32 	%r9, %r8, -1059760811;
	and.b32  	%r10, %r9, -8388608;
	sub.s32 	%r11, %r8, %r10;
	mov.b32 	%f11, %r11;
	cvt.rn.f32.s32 	%f12, %r10;
	fma.rn.f32 	%f13, %f12, 0f34000000, %f10;
	add.f32 	%f14, %f11, 0fBF800000;
	fma.rn.f32 	%f15, %f14, 0fBE055027, 0f3E1039F6;
	fma.rn.f32 	%f16, %f15, %f14, 0fBDF8CDCC;
	fma.rn.f32 	%f17, %f16, %f14, 0f3E0F2955;
	fma.rn.f32 	%f18, %f17, %f14, 0fBE2AD8B9;
	fma.rn.f32 	%f19, %f18, %f14, 0f3E4CED0B;
	fma.rn.f32 	%f20, %f19, %f14, 0fBE7FFF22;
	fma.rn.f32 	%f21, %f20, %f14, 0f3EAAAA78;
	fma.rn.f32 	%f22, %f21, %f14, 0fBF000000;
	mul.f32 	%f23, %f14, %f22;
	fma.rn.f32 	%f24, %f23, %f14, %f14;
	fma.rn.f32 	%f25, %f13, 0f3F317218, %f24;
	setp.gt.u32 	%p3, %r8, 2139095039;
	fma.rn.f32 	%f26, %f9, 0f7F800000, 0f7F800000;
	selp.f32 	%f27, %f26, %f25, %p3;
	setp.eq.f32 	%p4, %f9, 0f00000000;
	selp.f32 	%f28, 0fFF800000, %f27, %p4;
	mov.f32 	%f29, 0f3F800000;
	sub.f32 	%f30, %f29, %f6;
	sub.f32 	%f31, %f29, %f7;
	setp.lt.f32 	%p5, %f31, 0f00800000;
	mul.f32 	%f32, %f31, 0f4B000000;
	selp.f32 	%f33, %f32, %f31, %p5;
	selp.f32 	%f34, 0fC1B80000, 0f00000000, %p5;
	mov.b32 	%r12, %f33;
	add.s32 	%r13, %r12, -1059760811;
	and.b32  	%r14, %r13, -8388608;
	sub.s32 	%r15, %r12, %r14;
	mov.b32 	%f35, %r15;
	cvt.rn.f32.s32 	%f36, %r14;
	fma.rn.f32 	%f37, %f36, 0f34000000, %f34;
	add.f32 	%f38, %f35, 0fBF800000;
	fma.rn.f32 	%f39, %f38, 0fBE055027, 0f3E1039F6;
	fma.rn.f32 	%f40, %f39, %f38, 0fBDF8CDCC;
	fma.rn.f32 	%f41, %f40, %f38, 0f3E0F2955;
	fma.rn.f32 	%f42, %f41, %f38, 0fBE2AD8B9;
	fma.rn.f32 	%f43, %f42, %f38, 0f3E4CED0B;
	fma.rn.f32 	%f44, %f43, %f38, 0fBE7FFF22;
	fma.rn.f32 	%f45, %f44, %f38, 0f3EAAAA78;
	fma.rn.f32 	%f46, %f45, %f38, 0fBF000000;
	mul.f32 	%f47, %f38, %f46;
	fma.rn.f32 	%f48, %f47, %f38, %f38;
	fma.rn.f32 	%f49, %f37, 0f3F317218, %f48;
	setp.gt.u32 	%p6, %r12, 2139095039;
	fma.rn.f32 	%f50, %f33, 0f7F800000, 0f7F800000;
	selp.f32 	%f51, %f50, %f49, %p6;
	setp.eq.f32 	%p7, %f33, 0f00000000;
	selp.f32 	%f52, 0fFF800000, %f51, %p7;
	mul.f32 	%f53, %f30, %f52;
	fma.rn.f32 	%f54, %f6, %f28, %f53;
	sub.f32 	%f55, %f7, %f6;
	mul.f32 	%f56, %f55, %f55;
	mul.f32 	%f57, %f56, %f54;
	mov.f32 	%f58, 0f00000000;
	sub.f32 	%f59, %f58, %f57;
	add.f32 	%f114, %f114, %f59;
	setp.gt.u32 	%p8, %r24, 326335;
	@%p8 bra 	$L__BB2_4;
	ld.global.nc.f32 	%f60, [%rd16];
	ld.global.nc.f32 	%f61, [%rd15];
	setp.lt.f32 	%p9, %f61, 0f00800000;
	mul.f32 	%f62, %f61, 0f4B000000;
	selp.f32 	%f63, %f62, %f61, %p9;
	selp.f32 	%f64, 0fC1B80000, 0f00000000, %p9;
	mov.b32 	%r16, %f63;
	add.s32 	%r17, %r16, -1059760811;
	and.b32  	%r18, %r17, -8388608;
	sub.s32 	%r19, %r16, %r18;
	mov.b32 	%f65, %r19;
	cvt.rn.f32.s32 	%f66, %r18;
	fma.rn.f32 	%f67, %f66, 0f34000000, %f64;
	add.f32 	%f68, %f65, 0fBF800000;
	fma.rn.f32 	%f69, %f68, 0fBE055027, 0f3E1039F6;
	fma.rn.f32 	%f70, %f69, %f68, 0fBDF8CDCC;
	fma.rn.f32 	%f71, %f70, %f68, 0f3E0F2955;
	fma.rn.f32 	%f72, %f71, %f68, 0fBE2AD8B9;
	fma.rn.f32 	%f73, %f72, %f68, 0f3E4CED0B;
	fma.rn.f32 	%f74, %f73, %f68, 0fBE7FFF22;
	fma.rn.f32 	%f75, %f74, %f68, 0f3EAAAA78;
	fma.rn.f32 	%f76, %f75, %f68, 0fBF000000;
	mul.f32 	%f77, %f68, %f76;
	fma.rn.f32 	%f78, %f77, %f68, %f68;
	fma.rn.f32 	%f79, %f67, 0f3F317218, %f78;
	setp.gt.u32 	%p10, %r16, 2139095039;
	fma.rn.f32 	%f80, %f63, 0f7F800000, 0f7F800000;
	selp.f32 	%f81, %f80, %f79, %p10;
	setp.eq.f32 	%p11, %f63, 0f00000000;
	selp.f32 	%f82, 0fFF800000, %f81, %p11;
	mov.f32 	%f83, 0f3F800000;
	sub.f32 	%f84, %f83, %f60;
	sub.f32 	%f85, %f83, %f61;
	setp.lt.f32 	%p12, %f85, 0f00800000;
	mul.f32 	%f86, %f85, 0f4B000000;
	selp.f32 	%f87, %f86, %f85, %p12;
	selp.f32 	%f88, 0fC1B80000, 0f00000000, %p12;
	mov.b32 	%r20, %f87;
	add.s32 	%r21, %r20, -1059760811;
	and.b32  	%r22, %r21, -8388608;
	sub.s32 	%r23, %r20, %r22;
	mov.b32 	%f89, %r23;
	cvt.rn.f32.s32 	%f90, %r22;
	fma.rn.f32 	%f91, %f90, 0f34000000, %f88;
	add.f32 	%f92, %f89, 0fBF800000;
	fma.rn.f32 	%f93, %f92, 0fBE055027, 0f3E1039F6;
	fma.rn.f32 	%f94, %f93, %f92, 0fBDF8CDCC;
	fma.rn.f32 	%f95, %f94, %f92, 0f3E0F2955;
	fma.rn.f32 	%f96, %f95, %f92, 0fBE2AD8B9;
	fma.rn.f32 	%f97, %f96, %f92, 0f3E4CED0B;
	fma.rn.f32 	%f98, %f97, %f92, 0fBE7FFF22;
	fma.rn.f32 	%f99, %f98, %f92, 0f3EAAAA78;
	fma.rn.f32 	%f100, %f99, %f92, 0fBF000000;
	mul.f32 	%f101, %f92, %f100;
	fma.rn.f32 	%f102, %f101, %f92, %f92;
	fma.rn.f32 	%f103, %f91, 0f3F317218, %f102;
	setp.gt.u32 	%p13, %r20, 2139095039;
	fma.rn.f32 	%f104, %f87, 0f7F800000, 0f7F800000;
	selp.f32 	%f105, %f104, %f103, %p13;
	setp.eq.f32 	%p14, %f87, 0f00000000;
	selp.f32 	%f106, 0fFF800000, %f105, %p14;
	mul.f32 	%f107, %f84, %f106;
	fma.rn.f32 	%f108, %f60, %f82, %f107;
	sub.f32 	%f109, %f61, %f60;
	mul.f32 	%f110, %f109, %f109;
	mul.f32 	%f111, %f110, %f108;
	mov.f32 	%f112, 0f00000000;
	sub.f32 	%f113, %f112, %f111;
	add.f32 	%f114, %f114, %f113;
$L__BB2_4:
	add.s32 	%r25, %r25, 2;
	add.s32 	%r24, %r24, 2048;
	add.s64 	%rd16, %rd16, 8192;
	add.s64 	%rd15, %rd15, 8192;
	setp.ne.s32 	%p15, %r25, 320;
	@%p15 bra 	$L__BB2_2;
	cvta.to.global.u64 	%rd14, %rd9;
	st.global.f32 	[%rd14], %f114;
$L__BB2_6:
	ret;

}
	// .globl	cinn_bce_kernel_optimized
.visible .entry cinn_bce_kernel_optimized(
	.param .u64 .ptr .align 1 cinn_bce_kernel_optimized_param_0,
	.param .u64 .ptr .align 1 cinn_bce_kernel_optimized_param_1,
	.param .u64 .ptr .align 1 cinn_bce_kernel_optimized_param_2
)
.maxntid 1024
{
	.reg .pred 	%p<16>;
	.reg .b32 	%r<26>;
	.reg .b32 	%f<116>;
	.reg .b64 	%rd<17>;

	ld.param.u64 	%rd7, [cinn_bce_kernel_optimized_param_0];
	ld.param.u64 	%rd8, [cinn_bce_kernel_optimized_param_1];
	ld.param.u64 	%rd9, [cinn_bce_kernel_optimized_param_2];
	mov.u32 	%r6, %ctaid.x;
	setp.ne.s32 	%p1, %r6, 0;
	@%p1 bra 	$L__BB3_6;
	mov.u32 	%r24, %tid.x;
	mul.wide.u32 	%rd10, %r24, 4;
	or.b64  	%rd11, %rd10, 4096;
	cvta.to.global.u64 	%rd12, %rd8;
	add.s64 	%rd16, %rd12, %rd11;
	cvta.to.global.u64 	%rd13, %rd7;
	add.s64 	%rd15, %rd13, %rd11;
	mov.f32 	%f114, 0f00000000;
	mov.b32 	%r25, 0;
$L__BB3_2:
	ld.global.nc.f32 	%f6, [%rd16+-4096];
	ld.global.nc.f32 	%f7, [%rd15+-4096];
	setp.lt.f32 	%p2, %f7, 0f00800000;
	mul.f32 	%f8, %f7, 0f4B000000;
	selp.f32 	%f9, %f8, %f7, %p2;
	selp.f32 	%f10, 0fC1B80000, 0f00000000, %p2;
	mov.b32 	%r8, %f9;
	add.s32 	%r9, %r8, -1059760811;
	and.b32  	%r10, %r9, -8388608;
	sub.s32 	%r11, %r8, %r10;
	mov.b32 	%f11, %r11;
	cvt.rn.f32.s32 	%f12, %r10;
	fma.rn.f32 	%f13, %f12, 0f34000000, %f10;
	add.f32 	%f14, %f11, 0fBF800000;
	fma.rn.f32 	%f15, %f14, 0fBE055027, 0f3E1039F6;
	fma.rn.f32 	%f16, %f15, %f14, 0fBDF8CDCC;
	fma.rn.f32 	%f17, %f16, %f14, 0f3E0F2955;
	fma.rn.f32 	%f18, %f17, %f14, 0fBE2AD8B9;
	fma.rn.f32 	%f19, %f18, %f14, 0f3E4CED0B;
	fma.rn.f32 	%f20, %f19, %f14, 0fBE7FFF22;
	fma.rn.f32 	%f21, %f20, %f14, 0f3EAAAA78;
	fma.rn.f32 	%f22, %f21, %f14, 0fBF000000;
	mul.f32 	%f23, %f14, %f22;
	fma.rn.f32 	%f24, %f23, %f14, %f14;
	fma.rn.f32 	%f25, %f13, 0f3F317218, %f24;
	setp.gt.u32 	%p3, %r8, 2139095039;
	fma.rn.f32 	%f26, %f9, 0f7F800000, 0f7F800000;
	selp.f32 	%f27, %f26, %f25, %p3;
	setp.eq.f32 	%p4, %f9, 0f00000000;
	selp.f32 	%f28, 0fFF800000, %f27, %p4;
	mov.f32 	%f29, 0f3F800000;
	sub.f32 	%f30, %f29, %f6;
	sub.f32 	%f31, %f29, %f7;
	setp.lt.f32 	%p5, %f31, 0f00800000;
	mul.f32 	%f32, %f31, 0f4B000000;
	selp.f32 	%f33, %f32, %f31, %p5;
	selp.f32 	%f34, 0fC1B80000, 0f00000000, %p5;
	mov.b32 	%r12, %f33;
	add.s32 	%r13, %r12, -1059760811;
	and.b32  	%r14, %r13, -8388608;
	sub.s32 	%r15, %r12, %r14;
	mov.b32 	%f35, %r15;
	cvt.rn.f32.s32 	%f36, %r14;
	fma.rn.f32 	%f37, %f36, 0f34000000, %f34;
	add.f32 	%f38, %f35, 0fBF800000;
	fma.rn.f32 	%f39, %f38, 0fBE055027, 0f3E1039F6;
	fma.rn.f32 	%f40, %f39, %f38, 0fBDF8CDCC;
	fma.rn.f32 	%f41, %f40, %f38, 0f3E0F2955;
	fma.rn.f32 	%f42, %f41, %f38, 0fBE2AD8B9;
	fma.rn.f32 	%f43, %f42, %f38, 0f3E4CED0B;
	fma.rn.f32 	%f44, %f43, %f38, 0fBE7FFF22;
	fma.rn.f32 	%f45, %f44, %f38, 0f3EAAAA78;
	fma.rn.f32 	%f46, %f45, %f38, 0fBF000000;
	mul.f32 	%f47, %f38, %f46;
	fma.rn.f32 	%f48, %f47, %f38, %f38;
	fma.rn.f32 	%f49, %f37, 0f3F317218, %f48;
	setp.gt.u32 	%p6, %r12, 2139095039;
	fma.rn.f32 	%f50, %f33, 0f7F800000, 0f7F800000;
	selp.f32 	%f51, %f50, %f49, %p6;
	setp.eq.f32 	%p7, %f33, 0f00000000;
	selp.f32 	%f52, 0fFF800000, %f51, %p7;
	mul.f32 	%f53, %f30, %f52;
	fma.rn.f32 	%f54, %f6, %f28, %f53;
	sub.f32 	%f55, %f7, %f6;
	mul.f32 	%f56, %f55, %f55;
	mul.f32 	%f57, %f56, %f54;
	mov.f32 	%f58, 0f00000000;
	sub.f32 	%f59, %f58, %f57;
	add.f32 	%f114, %f114, %f59;
	setp.gt.u32 	%p8, %r24, 326335;
	@%p8 bra 	$L__BB3_4;
	ld.global.nc.f32 	%f60, [%rd16];
	ld.global.nc.f32 	%f61, [%rd15];
	setp.lt.f32 	%p9, %f61, 0f00800000;
	mul.f32 	%f62, %f61, 0f4B000000;
	selp.f32 	%f63, %f62, %f61, %p9;
	selp.f32 	%f64, 0fC1B80000, 0f00000000, %p9;
	mov.b32 	%r16, %f63;
	add.s32 	%r17, %r16, -1059760811;
	and.b32  	%r18, %r17, -8388608;
	sub.s32 	%r19, %r16, %r18;
	mov.b32 	%f65, %r19;
	cvt.rn.f32.s32 	%f66, %r18;
	fma.rn.f32 	%f67, %f66, 0f34000000, %f64;
	add.f32 	%f68, %f65, 0fBF800000;
	fma.rn.f32 	%f69, %f68, 0fBE055027, 0f3E1039F6;
	fma.rn.f32 	%f70, %f69, %f68, 0fBDF8CDCC;
	fma.rn.f32 	%f71, %f70, %f68, 0f3E0F2955;
	fma.rn.f32 	%f72, %f71, %f68, 0fBE2AD8B9;
	fma.rn.f32 	%f73, %f72, %f68, 0f3E4CED0B;
	fma.rn.f32 	%f74, %f73, %f68, 0fBE7FFF22;
	fma.rn.f32 	%f75, %f74, %f68, 0f3EAAAA78;
	fma.rn.f32 	%f76, %f75, %f68, 0fBF000000;
	mul.f32 	%f77, %f68, %f76;
	fma.rn.f32 	%f78, %f77, %f68, %f68;
	fma.rn.f32 	%f79, %f67, 0f3F317218, %f78;
	setp.gt.u32 	%p10, %r16, 2139095039;
	fma.rn.f32 	%f80, %f63, 0f7F800000, 0f7F800000;
	selp.f32 	%f81, %f80, %f79, %p10;
	setp.eq.f32 	%p11, %f63, 0f00000000;
	selp.f32 	%f82, 0fFF800000, %f81, %p11;
	mov.f32 	%f83, 0f3F800000;
	sub.f32 	%f84, %f83, %f60;
	sub.f32 	%f85, %f83, %f61;
	setp.lt.f32 	%p12, %f85, 0f00800000;
	mul.f32 	%f86, %f85, 0f4B000000;
	selp.f32 	%f87, %f86, %f85, %p12;
	selp.f32 	%f88, 0fC1B80000, 0f00000000, %p12;
	mov.b32 	%r20, %f87;
	add.s32 	%r21, %r20, -1059760811;
	and.b32  	%r22, %r21, -8388608;
	sub.s32 	%r23, %r20, %r22;
	mov.b32 	%f89, %r23;
	cvt.rn.f32.s32 	%f90, %r22;
	fma.rn.f32 	%f91, %f90, 0f34000000, %f88;
	add.f32 	%f92, %f89, 0fBF800000;
	fma.rn.f32 	%f93, %f92, 0fBE055027, 0f3E1039F6;
	fma.rn.f32 	%f94, %f93, %f92, 0fBDF8CDCC;
	fma.rn.f32 	%f95, %f94, %f92, 0f3E0F2955;
	fma.rn.f32 	%f96, %f95, %f92, 0fBE2AD8B9;
	fma.rn.f32 	%f97, %f96, %f92, 0f3E4CED0B;
	fma.rn.f32 	%f98, %f97, %f92, 0fBE7FFF22;
	fma.rn.f32 	%f99, %f98, %f92, 0f3EAAAA78;
	fma.rn.f32 	%f100, %f99, %f92, 0fBF000000;
	mul.f32 	%f101, %f92, %f100;
	fma.rn.f32 	%f102, %f101, %f92, %f92;
	fma.rn.f32 	%f103, %f91, 0f3F317218, %f102;
	setp.gt.u32 	%p13, %r20, 2139095039;
	fma.rn.f32 	%f104, %f87, 0f7F800000, 0f7F800000;
	selp.f32 	%f105, %f104, %f103, %p13;
	setp.eq.f32 	%p14, %f87, 0f00000000;
	selp.f32 	%f106, 0fFF800000, %f105, %p14;
	mul.f32 	%f107, %f84, %f106;
	fma.rn.f32 	%f108, %f60, %f82, %f107;
	sub.f32 	%f109, %f61, %f60;
	mul.f32 	%f110, %f109, %f109;
	mul.f32 	%f111, %f110, %f108;
	mov.f32 	%f112, 0f00000000;
	sub.f32 	%f113, %f112, %f111;
	add.f32 	%f114, %f114, %f113;
$L__BB3_4:
	add.s32 	%r25, %r25, 2;
	add.s32 	%r24, %r24, 2048;
	add.s64 	%rd16, %rd16, 8192;
	add.s64 	%rd15, %rd15, 8192;
	setp.ne.s32 	%p15, %r25, 320;
	@%p15 bra 	$L__BB3_2;
	cvta.to.global.u64 	%rd14, %rd9;
	st.global.f32 	[%rd14], %f114;
$L__BB3_6:
	ret;

}


// ===== COMPILED SASS (sm_100) =====

	.target	sm_100

	.elftype	@"ET_EXEC"


//--------------------- .note.nv.tkinfo           --------------------------
	.section	.note.nv.tkinfo,"",@"SHT_NOTE"
	.sectionflags	@"SHF_NOTE_NV_TKINFO"
	.tkinfo
        /*0018*/ 	.word	0x00000002
        /*0030*/ 	.string	""
        /*0030*/ 	.string	"ptxas"
        /*0030*/ 	.string	"Cuda compilation tools, release 13.0, V13.0.88"
        /*0030*/ 	.string	"Build cuda_13.0.r13.0/compiler.36424714_0"
        /*0030*/ 	.string	"-arch sm_100 -m 64 "



//--------------------- .note.nv.cuinfo           --------------------------
	.section	.note.nv.cuinfo,"",@"SHT_NOTE"
	.sectionflags	@"SHF_NOTE_NV_CUINFO"
        /*0018*/ 	.short	0x0002
        /*001a*/ 	.short	0x0064
        /*001c*/ 	.short	0x0082
	.zero		2


//--------------------- .nv.info                  --------------------------
	.section	.nv.info,"",@"SHT_CUDA_INFO"
	.align	4


	//----- nvinfo : EIATTR_REGCOUNT
	.align		4
        /*0000*/ 	.byte	0x04, 0x2f
        /*0002*/ 	.short	(.L_1 - .L_0)
	.align		4
.L_0:
        /*0004*/ 	.word	index@(cinn_kernel)
        /*0008*/ 	.word	0x00000018


	//----- nvinfo : EIATTR_FRAME_SIZE
	.align		4
.L_1:
        /*000c*/ 	.byte	0x04, 0x11
        /*000e*/ 	.short	(.L_3 - .L_2)
	.align		4
.L_2:
        /*0010*/ 	.word	index@($__internal_1_$__cuda_sm20_rcp_rn_f32_slowpath)
        /*0014*/ 	.word	0x00000000


	//----- nvinfo : EIATTR_FRAME_SIZE
	.align		4
.L_3:
        /*0018*/ 	.byte	0x04, 0x11
        /*001a*/ 	.short	(.L_5 - .L_4)
	.align		4
.L_4:
        /*001c*/ 	.word	index@(cinn_kernel)
        /*0020*/ 	.word	0x00000000


	//----- nvinfo : EIATTR_REGCOUNT
	.align		4
.L_5:
        /*0024*/ 	.byte	0x04, 0x2f
        /*0026*/ 	.short	(.L_7 - .L_6)
	.align		4
.L_6:
        /*0028*/ 	.word	index@(simplified_kernel)
        /*002c*/ 	.word	0x00000018


	//----- nvinfo : EIATTR_FRAME_SIZE
	.align		4
.L_7:
        /*0030*/ 	.byte	0x04, 0x11
        /*0032*/ 	.short	(.L_9 - .L_8)
	.align		4
.L_8:
        /*0034*/ 	.word	index@($__internal_0_$__cuda_sm20_rcp_rn_f32_slowpath)
        /*0038*/ 	.word	0x00000000


	//----- nvinfo : EIATTR_FRAME_SIZE
	.align		4
.L_9:
        /*003c*/ 	.byte	0x04, 0x11
        /*003e*/ 	.short	(.L_11 - .L_10)
	.align		4
.L_10:
        /*0040*/ 	.word	index@(simplified_kernel)
        /*0044*/ 	.word	0x00000000


	//----- nvinfo : EIATTR_REGCOUNT
	.align		4
.L_11:
        /*0048*/ 	.byte	0x04, 0x2f
        /*004a*/ 	.short	(.L_13 - .L_12)
	.align		4
.L_12:
        /*004c*/ 	.word	index@(cinn_bce_kernel)
        /*0050*/ 	.word	0x00000018


	//----- nvinfo : EIATTR_FRAME_SIZE
	.align		4
.L_13:
        /*0054*/ 	.byte	0x04, 0x11
        /*0056*/ 	.short	(.L_15 - .L_14)
	.align		4
.L_14:
        /*0058*/ 	.word	index@(cinn_bce_kernel)
        /*005c*/ 	.word	0x00000000


	//----- nvinfo : EIATTR_REGCOUNT
	.align		4
.L_15:
        /*0060*/ 	.byte	0x04, 0x2f
        /*0062*/ 	.short	(.L_17 - .L_16)
	.align		4
.L_16:
        /*0064*/ 	.word	index@(cinn_bce_kernel_optimized)
        /*0068*/ 	.word	0x00000018


	//----- nvinfo : EIATTR_FRAME_SIZE
	.align		4
.L_17:
        /*006c*/ 	.byte	0x04, 0x11
        /*006e*/ 	.short	(.L_19 - .L_18)
	.align		4
.L_18:
        /*0070*/ 	.word	index@(cinn_bce_kernel_optimized)
        /*0074*/ 	.word	0x00000000


	//----- nvinfo : EIATTR_MIN_STACK_SIZE
	.align		4
.L_19:
        /*0078*/ 	.byte	0x04, 0x12
        /*007a*/ 	.short	(.L_21 - .L_20)
	.align		4
.L_20:
        /*007c*/ 	.word	index@(cinn_bce_kernel_optimized)
        /*0080*/ 	.word	0x00000000


	//----- nvinfo : EIATTR_MIN_STACK_SIZE
	.align		4
.L_21:
        /*0084*/ 	.byte	0x04, 0x12
        /*0086*/ 	.short	(.L_23 - .L_22)
	.align		4
.L_22:
        /*0088*/ 	.word	index@(cinn_bce_kernel)
        /*008c*/ 	.word	0x00000000


	//----- nvinfo : EIATTR_MIN_STACK_SIZE
	.align		4
.L_23:
        /*0090*/ 	.byte	0x04, 0x12
        /*0092*/ 	.short	(.L_25 - .L_24)
	.align		4
.L_24:
        /*0094*/ 	.word	index@(simplified_kernel)
        /*0098*/ 	.word	0x00000000


	//----- nvinfo : EIATTR_MIN_STACK_SIZE
	.align		4
.L_25:
        /*009c*/ 	.byte	0x04, 0x12
        /*009e*/ 	.short	(.L_27 - .L_26)
	.align		4
.L_26:
        /*00a0*/ 	.word	index@(cinn_kernel)
        /*00a4*/ 	.word	0x00000000
.L_27:


//--------------------- .nv.compat                --------------------------
	.section	.nv.compat,"",@"SHT_CUDA_COMPAT_INFO"
	.align	4
        /*0000*/ 	.byte	0x02, 0x09, 0x00, 0x00, 0x02, 0x02, 0x01, 0x00, 0x02, 0x05, 0x05, 0x00, 0x03, 0x07, 0x01, 0x01
        /*0010*/ 	.byte	0x02, 0x03, 0x00, 0x00, 0x02, 0x06, 0x01, 0x00, 0x04, 0x0b, 0x08, 0x00, 0x01, 0x00, 0x00, 0x00
        /*0020*/ 	.byte	0x00, 0x00, 0x00, 0x00


//--------------------- .nv.info.cinn_bce_kernel_optimized --------------------------
	.section	.nv.info.cinn_bce_kernel_optimized,"",@"SHT_CUDA_INFO"
	.sectionflags	@""
	.align	4


	//----- nvinfo : EIATTR_CUDA_API_VERSION
	.align		4
        /*0000*/ 	.byte	0x04, 0x37
        /*0002*/ 	.short	(.L_29 - .L_28)
.L_28:
        /*0004*/ 	.word	0x00000082


	//----- nvinfo : EIATTR_KPARAM_INFO
	.align		4
.L_29:
        /*0008*/ 	.byte	0x04, 0x17
        /*000a*/ 	.short	(.L_31 - .L_30)
.L_30:
        /*000c*/ 	.word	0x00000000
        /*0010*/ 	.short	0x0002
        /*0012*/ 	.short	0x0010
        /*0014*/ 	.byte	0x00, 0xf5, 0x21, 0x00


	//----- nvinfo : EIATTR_KPARAM_INFO
	.align		4
.L_31:
        /*0018*/ 	.byte	0x04, 0x17
        /*001a*/ 	.short	(.L_33 - .L_32)
.L_32:
        /*001c*/ 	.word	0x00000000
        /*0020*/ 	.short	0x0001
        /*0022*/ 	.short	0x0008
        /*0024*/ 	.byte	0x00, 0xf5, 0x21, 0x00


	//----- nvinfo : EIATTR_KPARAM_INFO
	.align		4
.L_33:
        /*0028*/ 	.byte	0x04, 0x17
        /*002a*/ 	.short	(.L_35 - .L_34)
.L_34:
        /*002c*/ 	.word	0x00000000
        /*0030*/ 	.short	0x0000
        /*0032*/ 	.short	0x0000
        /*0034*/ 	.byte	0x00, 0xf5, 0x21, 0x00


	//----- nvinfo : EIATTR_SPARSE_MMA_MASK
	.align		4
.L_35:
        /*0038*/ 	.byte	0x03, 0x50
        /*003a*/ 	.short	0x0000


	//----- nvinfo : EIATTR_MAXREG_COUNT
	.align		4
        /*003c*/ 	.byte	0x03, 0x1b
        /*003e*/ 	.short	0x0040


	//----- nvinfo : EIATTR_MERCURY_ISA_VERSION
	.align		4
        /*0040*/ 	.byte	0x03, 0x5f
        /*0042*/ 	.short	0x0101


	//----- nvinfo : EIATTR_VRC_CTA_INIT_COUNT
	.align		4
        /*0044*/ 	.byte	0x02, 0x4a
	.zero		1
	.zero		1


	//----- nvinfo : EIATTR_EXIT_INSTR_OFFSETS
	.align		4
        /*0048*/ 	.byte	0x04, 0x1c
        /*004a*/ 	.short	(.L_37 - .L_36)


	//   ....[0]....
.L_36:
        /*004c*/ 	.word	0x00000030


	//   ....[1]....
        /*0050*/ 	.word	0x00000980


	//----- nvinfo : EIATTR_MAX_THREADS
	.align		4
.L_37:
        /*0054*/ 	.byte	0x04, 0x05
        /*0056*/ 	.short	(.L_39 - .L_38)
.L_38:
        /*0058*/ 	.word	0x00000400
        /*005c*/ 	.word	0x00000001
        /*0060*/ 	.word	0x00000001


	//----- nvinfo : EIATTR_CRS_STACK_SIZE
	.align		4
.L_39:
        /*0064*/ 	.byte	0x04, 0x1e
        /*0066*/ 	.short	(.L_41 - .L_40)
.L_40:
        /*0068*/ 	.word	0x00000000


	//----- nvinfo : EIATTR_CBANK_PARAM_SIZE
	.align		4
.L_41:
        /*006c*/ 	.byte	0x03, 0x19
        /*006e*/ 	.short	0x0018


	//----- nvinfo : EIATTR_PARAM_CBANK
	.align		4
        /*0070*/ 	.byte	0x04, 0x0a
        /*0072*/ 	.short	(.L_43 - .L_42)
	.align		4
.L_42:
        /*0074*/ 	.word	index@(.nv.constant0.cinn_bce_kernel_optimized)
        /*0078*/ 	.short	0x0380
        /*007a*/ 	.short	0x0018


	//----- nvinfo : EIATTR_SW_WAR
	.align		4
.L_43:
        /*007c*/ 	.byte	0x04, 0x36
        /*007e*/ 	.short	(.L_45 - .L_44)
.L_44:
        /*0080*/ 	.word	0x00000008
.L_45:


//--------------------- .nv.info.cinn_bce_kernel  --------------------------
	.section	.nv.info.cinn_bce_kernel,"",@"SHT_CUDA_INFO"
	.sectionflags	@""
	.align	4


	//----- nvinfo : EIATTR_CUDA_API_VERSION
	.align		4
        /*0000*/ 	.byte	0x04, 0x37
        /*0002*/ 	.short	(.L_47 - .L_46)
.L_46:
        /*0004*/ 	.word	0x00000082


	//----- nvinfo : EIATTR_KPARAM_INFO
	.align		4
.L_47:
        /*0008*/ 	.byte	0x04, 0x17
        /*000a*/ 	.short	(.L_49 - .L_48)
.L_48:
        /*000c*/ 	.word	0x00000000
        /*0010*/ 	.short	0x0002
        /*0012*/ 	.short	0x0010
        /*0014*/ 	.byte	0x00, 0xf5, 0x21, 0x00


	//----- nvinfo : EIATTR_KPARAM_INFO
	.align		4
.L_49:
        /*0018*/ 	.byte	0x04, 0x17
        /*001a*/ 	.short	(.L_51 - .L_50)
.L_50:
        /*001c*/ 	.word	0x00000000
        /*0020*/ 	.short	0x0001
        /*0022*/ 	.short	0x0008
        /*0024*/ 	.byte	0x00, 0xf5, 0x21, 0x00


	//----- nvinfo : EIATTR_KPARAM_INFO
	.align		4
.L_51:
        /*0028*/ 	.byte	0x04, 0x17
        /*002a*/ 	.short	(.L_53 - .L_52)
.L_52:
        /*002c*/ 	.word	0x00000000
        /*0030*/ 	.short	0x0000
        /*0032*/ 	.short	0x0000
        /*0034*/ 	.byte	0x00, 0xf5, 0x21, 0x00


	//----- nvinfo : EIATTR_SPARSE_MMA_MASK
	.align		4
.L_53:
        /*0038*/ 	.byte	0x03, 0x50
        /*003a*/ 	.short	0x0000


	//----- nvinfo : EIATTR_MAXREG_COUNT
	.align		4
        /*003c*/ 	.byte	0x03, 0x1b
        /*003e*/ 	.short	0x0040


	//----- nvinfo : EIATTR_MERCURY_ISA_VERSION
	.align		4
        /*0040*/ 	.byte	0x03, 0x5f
        /*0042*/ 	.short	0x0101


	//----- nvinfo : EIATTR_VRC_CTA_INIT_COUNT
	.align		4
        /*0044*/ 	.byte	0x02, 0x4a
	.zero		1
	.zero		1


	//----- nvinfo : EIATTR_EXIT_INSTR_OFFSETS
	.align		4
        /*0048*/ 	.byte	0x04, 0x1c
        /*004a*/ 	.short	(.L_55 - .L_54)


	//   ....[0]....
.L_54:
        /*004c*/ 	.word	0x00000030


	//   ....[1]....
        /*0050*/ 	.word	0x00000980


	//----- nvinfo : EIATTR_MAX_THREADS
	.align		4
.L_55:
        /*0054*/ 	.byte	0x04, 0x05
        /*0056*/ 	.short	(.L_57 - .L_56)
.L_56:
        /*0058*/ 	.word	0x00000400
        /*005c*/ 	.word	0x00000001
        /*0060*/ 	.word	0x00000001


	//----- nvinfo : EIATTR_CRS_STACK_SIZE
	.align		4
.L_57:
        /*0064*/ 	.byte	0x04, 0x1e
        /*0066*/ 	.short	(.L_59 - .L_58)
.L_58:
        /*0068*/ 	.word	0x00000000


	//----- nvinfo : EIATTR_CBANK_PARAM_SIZE
	.align		4
.L_59:
        /*006c*/ 	.byte	0x03, 0x19
        /*006e*/ 	.short	0x0018


	//----- nvinfo : EIATTR_PARAM_CBANK
	.align		4
        /*0070*/ 	.byte	0x04, 0x0a
        /*0072*/ 	.short	(.L_61 - .L_60)
	.align		4
.L_60:
        /*0074*/ 	.word	index@(.nv.constant0.cinn_bce_kernel)
        /*0078*/ 	.short	0x0380
        /*007a*/ 	.short	0x0018


	//----- nvinfo : EIATTR_SW_WAR
	.align		4
.L_61:
        /*007c*/ 	.byte	0x04, 0x36
        /*007e*/ 	.short	(.L_63 - .L_62)
.L_62:
        /*0080*/ 	.word	0x00000008
.L_63:


//--------------------- .nv.info.simplified_kernel --------------------------
	.section	.nv.info.simplified_kernel,"",@"SHT_CUDA_INFO"
	.sectionflags	@""
	.align	4


	//----- nvinfo : EIATTR_CUDA_API_VERSION
	.align		4
        /*0000*/ 	.byte	0x04, 0x37
        /*0002*/ 	.short	(.L_65 - .L_64)
.L_64:
        /*0004*/ 	.word	0x00000082


	//----- nvinfo : EIATTR_KPARAM_INFO
	.align		4
.L_65:
        /*0008*/ 	.byte	0x04, 0x17
        /*000a*/ 	.short	(.L_67 - .L_66)
.L_66:
        /*000c*/ 	.word	0x00000000
        /*0010*/ 	.short	0x0003
        /*0012*/ 	.short	0x0018
        /*0014*/ 	.byte	0x00, 0xf5, 0x21, 0x00


	//----- nvinfo : EIATTR_KPARAM_INFO
	.align		4
.L_67:
        /*0018*/ 	.byte	0x04, 0x17
        /*001a*/ 	.short	(.L_69 - .L_68)
.L_68:
        /*001c*/ 	.word	0x00000000
        /*0020*/ 	.short	0x0002
        /*0022*/ 	.short	0x0010
        /*0024*/ 	.byte	0x00, 0xf5, 0x21, 0x00


	//----- nvinfo : EIATTR_KPARAM_INFO
	.align		4
.L_69:
        /*0028*/ 	.byte	0x04, 0x17
        /*002a*/ 	.short	(.L_71 - .L_70)
.L_70:
        /*002c*/ 	.word	0x00000000
        /*0030*/ 	.short	0x0001
        /*0032*/ 	.short	0x0008
        /*0034*/ 	.byte	0x00, 0xf5, 0x21, 0x00


	//----- nvinfo : EIATTR_KPARAM_INFO
	.align		4
.L_71:
        /*0038*/ 	.byte	0x04, 0x17
        /*003a*/ 	.short	(.L_73 - .L_72)
.L_72:
        /*003c*/ 	.word	0x00000000
        /*0040*/ 	.short	0x0000
        /*0042*/ 	.short	0x0000
        /*0044*/ 	.byte	0x00, 0xf5, 0x21, 0x00


	//----- nvinfo : EIATTR_SPARSE_MMA_MASK
	.align		4
.L_73:
        /*0048*/ 	.byte	0x03, 0x50
        /*004a*/ 	.short	0x0000


	//----- nvinfo : EIATTR_MAXREG_COUNT
	.align		4
        /*004c*/ 	.byte	0x03, 0x1b
        /*004e*/ 	.short	0x00ff


	//----- nvinfo : EIATTR_MERCURY_ISA_VERSION
	.align		4
        /*0050*/ 	.byte	0x03, 0x5f
        /*0052*/ 	.short	0x0101


	//----- nvinfo : EIATTR_VRC_CTA_INIT_COUNT
	.align		4
        /*0054*/ 	.byte	0x02, 0x4a
	.zero		1
	.zero		1


	//----- nvinfo : EIATTR_EXIT_INSTR_OFFSETS
	.align		4
        /*0058*/ 	.byte	0x04, 0x1c
        /*005a*/ 	.short	(.L_75 - .L_74)


	//   ....[0]....
.L_74:
        /*005c*/ 	.word	0x00000030


	//   ....[1]....
        /*0060*/ 	.word	0x000007b0


	//----- nvinfo : EIATTR_MAX_THREADS
	.align		4
.L_75:
        /*0064*/ 	.byte	0x04, 0x05
        /*0066*/ 	.short	(.L_77 - .L_76)
.L_76:
        /*0068*/ 	.word	0x00000100
        /*006c*/ 	.word	0x00000001
        /*0070*/ 	.word	0x00000001


	//----- nvinfo : EIATTR_CRS_STACK_SIZE
	.align		4
.L_77:
        /*0074*/ 	.byte	0x04, 0x1e
        /*0076*/ 	.short	(.L_79 - .L_78)
.L_78:
        /*0078*/ 	.word	0x00000000


	//----- nvinfo : EIATTR_CBANK_PARAM_SIZE
	.align		4
.L_79:
        /*007c*/ 	.byte	0x03, 0x19
        /*007e*/ 	.short	0x0020


	//----- nvinfo : EIATTR_PARAM_CBANK
	.align		4
        /*0080*/ 	.byte	0x04, 0x0a
        /*0082*/ 	.short	(.L_81 - .L_80)
	.align		4
.L_80:
        /*0084*/ 	.word	index@(.nv.constant0.simplified_kernel)
        /*0088*/ 	.short	0x0380
        /*008a*/ 	.short	0x0020


	//----- nvinfo : EIATTR_SW_WAR
	.align		4
.L_81:
        /*008c*/ 	.byte	0x04, 0x36
        /*008e*/ 	.short	(.L_83 - .L_82)
.L_82:
        /*0090*/ 	.word	0x00000008
.L_83:


//--------------------- .nv.info.cinn_kernel      --------------------------
	.section	.nv.info.cinn_kernel,"",@"SHT_CUDA_INFO"
	.sectionflags	@""
	.align	4


	//----- nvinfo : EIATTR_CUDA_API_VERSION
	.align		4
        /*0000*/ 	.byte	0x04, 0x37
        /*0002*/ 	.short	(.L_85 - .L_84)
.L_84:
        /*0004*/ 	.word	0x00000082


	//----- nvinfo : EIATTR_KPARAM_INFO
	.align		4
.L_85:
        /*0008*/ 	.byte	0x04, 0x17
        /*000a*/ 	.short	(.L_87 - .L_86)
.L_86:
        /*000c*/ 	.word	0x00000000
        /*0010*/ 	.short	0x0003
        /*0012*/ 	.short	0x0018
        /*0014*/ 	.byte	0x00, 0xf5, 0x21, 0x00


	//----- nvinfo : EIATTR_KPARAM_INFO
	.align		4
.L_87:
        /*0018*/ 	.byte	0x04, 0x17
        /*001a*/ 	.short	(.L_89 - .L_88)
.L_88:
        /*001c*/ 	.word	0x00000000
        /*0020*/ 	.short	0x0002
        /*0022*/ 	.short	0x0010
        /*0024*/ 	.byte	0x00, 0xf5, 0x21, 0x00


	//----- nvinfo : EIATTR_KPARAM_INFO
	.align		4
.L_89:
        /*0028*/ 	.byte	0x04, 0x17
        /*002a*/ 	.short	(.L_91 - .L_90)
.L_90:
        /*002c*/ 	.word	0x00000000
        /*0030*/ 	.short	0x0001
        /*0032*/ 	.short	0x0008
        /*0034*/ 	.byte	0x00, 0xf5, 0x21, 0x00


	//----- nvinfo : EIATTR_KPARAM_INFO
	.align		4
.L_91:
        /*0038*/ 	.byte	0x04, 0x17
        /*003a*/ 	.short	(.L_93 - .L_92)
.L_92:
        /*003c*/ 	.word	0x00000000
        /*0040*/ 	.short	0x0000
        /*0042*/ 	.short	0x0000
        /*0044*/ 	.byte	0x00, 0xf5, 0x21, 0x00


	//----- nvinfo : EIATTR_SPARSE_MMA_MASK
	.align		4
.L_93:
        /*0048*/ 	.byte	0x03, 0x50
        /*004a*/ 	.short	0x0000


	//----- nvinfo : EIATTR_MAXREG_COUNT
	.align		4
        /*004c*/ 	.byte	0x03, 0x1b
        /*004e*/ 	.short	0x00ff


	//----- nvinfo : EIATTR_MERCURY_ISA_VERSION
	.align		4
        /*0050*/ 	.byte	0x03, 0x5f
        /*0052*/ 	.short	0x0101


	//----- nvinfo : EIATTR_VRC_CTA_INIT_COUNT
	.align		4
        /*0054*/ 	.byte	0x02, 0x4a
	.zero		1
	.zero		1


	//----- nvinfo : EIATTR_EXIT_INSTR_OFFSETS
	.align		4
        /*0058*/ 	.byte	0x04, 0x1c
        /*005a*/ 	.short	(.L_95 - .L_94)


	//   ....[0]....
.L_94:
        /*005c*/ 	.word	0x00000030


	//   ....[1]....
        /*0060*/ 	.word	0x000007b0


	//----- nvinfo : EIATTR_MAX_THREADS
	.align		4
.L_95:
        /*0064*/ 	.byte	0x04, 0x05
        /*0066*/ 	.short	(.L_97 - .L_96)
.L_96:
        /*0068*/ 	.word	0x00000100
        /*006c*/ 	.word	0x00000001
        /*0070*/ 	.word	0x00000001


	//----- nvinfo : EIATTR_CRS_STACK_SIZE
	.align		4
.L_97:
        /*0074*/ 	.byte	0x04, 0x1e
        /*0076*/ 	.short	(.L_99 - .L_98)
.L_98:
        /*0078*/ 	.word	0x00000000


	//----- nvinfo : EIATTR_CBANK_PARAM_SIZE
	.align		4
.L_99:
        /*007c*/ 	.byte	0x03, 0x19
        /*007e*/ 	.short	0x0020


	//----- nvinfo : EIATTR_PARAM_CBANK
	.align		4
        /*0080*/ 	.byte	0x04, 0x0a
        /*0082*/ 	.short	(.L_101 - .L_100)
	.align		4
.L_100:
        /*0084*/ 	.word	index@(.nv.constant0.cinn_kernel)
        /*0088*/ 	.short	0x0380
        /*008a*/ 	.short	0x0020


	//----- nvinfo : EIATTR_SW_WAR
	.align		4
.L_101:
        /*008c*/ 	.byte	0x04, 0x36
        /*008e*/ 	.short	(.L_103 - .L_102)
.L_102:
        /*0090*/ 	.word	0x00000008
.L_103:


//--------------------- .nv.callgraph             --------------------------
	.section	.nv.callgraph,"",@"SHT_CUDA_CALLGRAPH"
	.align	4
	.sectionentsize	8
	.align		4
        /*0000*/ 	.word	0x00000000
	.align		4
        /*0004*/ 	.word	0xffffffff
	.align		4
        /*0008*/ 	.word	0x00000000
	.align		4
        /*000c*/ 	.word	0xfffffffe
	.align		4
        /*0010*/ 	.word	0x00000000
	.align		4
        /*0014*/ 	.word	0xfffffffd
	.align		4
        /*0018*/ 	.word	0x00000000
	.align		4
        /*001c*/ 	.word	0xfffffffc


//--------------------- .text.cinn_bce_kernel_optimized --------------------------
	.section	.text.cinn_bce_kernel_optimized,"ax",@progbits
	.align	128
        .global         cinn_bce_kernel_optimized
        .type           cinn_bce_kernel_optimized,@function
        .size           cinn_bce_kernel_optimized,(.L_x_26 - cinn_bce_kernel_optimized)
        .other          cinn_bce_kernel_optimized,@"STO_CUDA_ENTRY STV_DEFAULT"
cinn_bce_kernel_optimized:
.text.cinn_bce_kernel_optimized:
[----:B------:R-:W-:Y:S08]  /*0000*/  LDC R1, c[0x0][0x37c] ;  /* 0x0000df00ff017b82 */ /* 0x000ff00000000800 */
[----:B------:R-:W0:Y:S02]  /*0010*/  S2UR UR4, SR_CTAID.X ;  /* 0x00000000000479c3 */ /* 0x000e240000002500 */
[----:B0-----:R-:W-:-:S13]  /*0020*/  ISETP.NE.AND P0, PT, RZ, UR4, PT ;  /* 0x00000004ff007c0c */ /* 0x001fda000bf05270 */
[----:B------:R-:W-:Y:S05]  /*0030*/  @P0 EXIT ;  /* 0x000000000000094d */ /* 0x000fea0003800000 */
[----:B------:R-:W0:Y:S01]  /*0040*/  S2R R17, SR_TID.X ;  /* 0x0000000000117919 */ /* 0x000e220000002100 */
[----:B------:R-:W1:Y:S01]  /*0050*/  LDCU.128 UR8, c[0x0][0x380] ;  /* 0x00007000ff0877ac */ /* 0x000e620008000c00 */
[----:B------:R-:W-:Y:S01]  /*0060*/  HFMA2 R6, -RZ, RZ, 0, 0 ;  /* 0x00000000ff067431 */ /* 0x000fe200000001ff */
[----:B------:R-:W2:Y:S01]  /*0070*/  LDCU.64 UR6, c[0x0][0x358] ;  /* 0x00006b00ff0677ac */ /* 0x000ea20008000a00 */
[----:B------:R-:W-:Y:S01]  /*0080*/  UMOV UR4, URZ ;  /* 0x000000ff00047c82 */ /* 0x000fe20008000000 */
[----:B0-----:R-:W-:-:S03]  /*0090*/  IMAD.WIDE.U32 R2, R17, 0x4, RZ ;  /* 0x0000000411027825 */ /* 0x001fc600078e00ff */
[----:B------:R-:W-:-:S04]  /*00a0*/  LOP3.LUT R8, R2, 0x1000, RZ, 0xfc, !PT ;  /* 0x0000100002087812 */ /* 0x000fc800078efcff */
[C---:B-1----:R-:W-:Y:S02]  /*00b0*/  IADD3 R9, P0, PT, R8.reuse, UR10, RZ ;  /* 0x0000000a08097c10 */ /* 0x042fe4000ff1e0ff */
[----:B------:R-:W-:Y:S02]  /*00c0*/  IADD3 R8, P1, PT, R8, UR8, RZ ;  /* 0x0000000808087c10 */ /* 0x000fe4000ff3e0ff */
[C---:B------:R-:W-:Y:S02]  /*00d0*/  IADD3.X R10, PT, PT, R3.reuse, UR11, RZ, P0, !PT ;  /* 0x0000000b030a7c10 */ /* 0x040fe400087fe4ff */
[----:B--2---:R-:W-:-:S09]  /*00e0*/  IADD3.X R3, PT, PT, R3, UR9, RZ, P1, !PT ;  /* 0x0000000903037c10 */ /* 0x004fd20008ffe4ff */
.L_x_2:
[----:B------:R-:W-:-:S05]  /*00f0*/  MOV R2, R8 ;  /* 0x0000000800027202 */ /* 0x000fca0000000f00 */
[----:B------:R-:W2:Y:S01]  /*0100*/  LDG.E.CONSTANT R0, desc[UR6][R2.64+-0x1000] ;  /* 0xfff0000602007981 */ /* 0x000ea2000c1e9900 */
[----:B------:R-:W-:Y:S02]  /*0110*/  MOV R4, R9 ;  /* 0x0000000900047202 */ /* 0x000fe40000000f00 */
[----:B------:R-:W-:-:S05]  /*0120*/  MOV R5, R10 ;  /* 0x0000000a00057202 */ /* 0x000fca0000000f00 */
[----:B------:R-:W3:Y:S01]  /*0130*/  LDG.E.CONSTANT R9, desc[UR6][R4.64+-0x1000] ;  /* 0xfff0000604097981 */ /* 0x000ee2000c1e9900 */
[----:B------:R-:W-:Y:S01]  /*0140*/  UIADD3 UR4, UPT, UPT, UR4, 0x2, URZ ;  /* 0x0000000204047890 */ /* 0x000fe2000fffe0ff */
[----:B------:R-:W-:Y:S03]  /*0150*/  BSSY.RECONVERGENT B0, `(.L_x_0) ;  /* 0x000007d000007945 */ /* 0x000fe60003800200 */
[----:B------:R-:W-:Y:S01]  /*0160*/  UISETP.NE.AND UP0, UPT, UR4, 0x140, UPT ;  /* 0x000001400400788c */ /* 0x000fe2000bf05270 */
[C---:B--2---:R-:W-:Y:S01]  /*0170*/  FADD R8, -R0.reuse, 1 ;  /* 0x3f80000000087421 */ /* 0x044fe20000000100 */
[C---:B------:R-:W-:Y:S01]  /*0180*/  FMUL R7, R0.reuse, 8388608 ;  /* 0x4b00000000077820 */ /* 0x040fe20000400000 */
[----:B------:R-:W-:-:S03]  /*0190*/  FSETP.GEU.AND P0, PT, R0, 1.175494350822287508e-38, PT ;  /* 0x008000000000780b */ /* 0x000fc60003f0e000 */
[----:B------:R-:W-:Y:S02]  /*01a0*/  FSETP.GEU.AND P1, PT, R8, 1.175494350822287508e-38, PT ;  /* 0x008000000800780b */ /* 0x000fe40003f2e000 */
[----:B------:R-:W-:Y:S02]  /*01b0*/  FSEL R10, R7, R0, !P0 ;  /* 0x00000000070a7208 */ /* 0x000fe40004000000 */
[----:B------:R-:W-:Y:S02]  /*01c0*/  MOV R7, 0x3e055027 ;  /* 0x3e05502700077802 */ /* 0x000fe40000000f00 */
[----:B------:R-:W-:Y:S02]  /*01d0*/  IADD3 R11, PT, PT, R10, -0x3f2aaaab, RZ ;  /* 0xc0d555550a0b7810 */ /* 0x000fe40007ffe0ff */
[----:B------:R-:W-:Y:S02]  /*01e0*/  FSEL R18, RZ, -23, P1 ;  /* 0xc1b80000ff127808 */ /* 0x000fe40000800000 */
[----:B------:R-:W-:-:S03]  /*01f0*/  LOP3.LUT R11, R11, 0xff800000, RZ, 0xc0, !PT ;  /* 0xff8000000b0b7812 */ /* 0x000fc600078ec0ff */
[----:B------:R-:W-:Y:S01]  /*0200*/  @!P1 FMUL R8, R8, 8388608 ;  /* 0x4b00000008089820 */ /* 0x000fe20000400000 */
[-C--:B------:R-:W-:Y:S02]  /*0210*/  IADD3 R12, PT, PT, R10, -R11.reuse, RZ ;  /* 0x8000000b0a0c7210 */ /* 0x080fe40007ffe0ff */
[----:B------:R-:W-:Y:S02]  /*0220*/  I2FP.F32.S32 R16, R11 ;  /* 0x0000000b00107245 */ /* 0x000fe40000201400 */
[----:B------:R-:W-:Y:S01]  /*0230*/  IADD3 R13, PT, PT, R8, -0x3f2aaaab, RZ ;  /* 0xc0d55555080d7810 */ /* 0x000fe20007ffe0ff */
[----:B------:R-:W-:Y:S01]  /*0240*/  FADD R12, R12, -1 ;  /* 0xbf8000000c0c7421 */ /* 0x000fe20000000000 */
[----:B------:R-:W-:Y:S02]  /*0250*/  ISETP.GT.U32.AND P1, PT, R8, 0x7f7fffff, PT ;  /* 0x7f7fffff0800780c */ /* 0x000fe40003f24070 */
[----:B------:R-:W-:Y:S01]  /*0260*/  LOP3.LUT R13, R13, 0xff800000, RZ, 0xc0, !PT ;  /* 0xff8000000d0d7812 */ /* 0x000fe200078ec0ff */
[----:B------:R-:W-:Y:S01]  /*0270*/  FFMA R15, R12, -R7, 0.14084610342979431152 ;  /* 0x3e1039f60c0f7423 */ /* 0x000fe20000000807 */
[----:B------:R-:W-:-:S02]  /*0280*/  MOV R11, 0x7f800000 ;  /* 0x7f800000000b7802 */ /* 0x000fc40000000f00 */
[----:B------:R-:W-:Y:S01]  /*0290*/  IADD3 R14, PT, PT, R8, -R13, RZ ;  /* 0x8000000d080e7210 */ /* 0x000fe20007ffe0ff */
[----:B------:R-:W-:Y:S01]  /*02a0*/  FFMA R15, R12, R15, -0.12148627638816833496 ;  /* 0xbdf8cdcc0c0f7423 */ /* 0x000fe2000000000f */
[----:B------:R-:W-:Y:S02]  /*02b0*/  I2FP.F32.S32 R13, R13 ;  /* 0x0000000d000d7245 */ /* 0x000fe40000201400 */
[----:B------:R-:W-:Y:S01]  /*02c0*/  FSETP.NEU.AND P2, PT, R8, RZ, PT ;  /* 0x000000ff0800720b */ /* 0x000fe20003f4d000 */
[----:B------:R-:W-:Y:S01]  /*02d0*/  FADD R14, R14, -1 ;  /* 0xbf8000000e0e7421 */ /* 0x000fe20000000000 */
[----:B------:R-:W-:Y:S01]  /*02e0*/  FFMA R15, R12, R15, 0.13980610668659210205 ;  /* 0x3e0f29550c0f7423 */ /* 0x000fe2000000000f */
[----:B------:R-:W-:Y:S02]  /*02f0*/  FFMA R13, R13, 1.1920928955078125e-07, R18 ;  /* 0x340000000d0d7823 */ /* 0x000fe40000000012 */
[----:B------:R-:W-:Y:S01]  /*0300*/  FFMA R19, R14, -R7, 0.14084610342979431152 ;  /* 0x3e1039f60e137423 */ /* 0x000fe20000000807 */
[----:B------:R-:W-:-:S03]  /*0310*/  FFMA R15, R12, R15, -0.16684235632419586182 ;  /* 0xbe2ad8b90c0f7423 */ /* 0x000fc6000000000f */
[----:B------:R-:W-:Y:S01]  /*0320*/  FFMA R19, R14, R19, -0.12148627638816833496 ;  /* 0xbdf8cdcc0e137423 */ /* 0x000fe20000000013 */
[----:B------:R-:W-:-:S03]  /*0330*/  FFMA R15, R12, R15, 0.20012299716472625732 ;  /* 0x3e4ced0b0c0f7423 */ /* 0x000fc6000000000f */
[----:B------:R-:W-:-:S04]  /*0340*/  FFMA R19, R14, R19, 0.13980610668659210205 ;  /* 0x3e0f29550e137423 */ /* 0x000fc80000000013 */
[----:B------:R-:W-:-:S04]  /*0350*/  FFMA R19, R14, R19, -0.16684235632419586182 ;  /* 0xbe2ad8b90e137423 */ /* 0x000fc80000000013 */
[----:B------:R-:W-:-:S04]  /*0360*/  FFMA R19, R14, R19, 0.20012299716472625732 ;  /* 0x3e4ced0b0e137423 */ /* 0x000fc80000000013 */
[----:B------:R-:W-:Y:S01]  /*0370*/  FFMA R21, R14, R19, -0.24999669194221496582 ;  /* 0xbe7fff220e157423 */ /* 0x000fe20000000013 */
[----:B------:R-:W-:Y:S01]  /*0380*/  FFMA R19, R12, R15, -0.24999669194221496582 ;  /* 0xbe7fff220c137423 */ /* 0x000fe2000000000f */
[----:B------:R-:W-:Y:S02]  /*0390*/  FSEL R15, RZ, -23, P0 ;  /* 0xc1b80000ff0f7808 */ /* 0x000fe40000000000 */
[----:B------:R-:W-:Y:S01]  /*03a0*/  FFMA R21, R14, R21, 0.33333182334899902344 ;  /* 0x3eaaaa780e157423 */ /* 0x000fe20000000015 */
[----:B------:R-:W-:Y:S01]  /*03b0*/  FFMA R19, R12, R19, 0.33333182334899902344 ;  /* 0x3eaaaa780c137423 */ /* 0x000fe20000000013 */
[----:B------:R-:W-:Y:S01]  /*03c0*/  ISETP.GT.U32.AND P0, PT, R10, 0x7f7fffff, PT ;  /* 0x7f7fffff0a00780c */ /* 0x000fe20003f04070 */
[----:B------:R-:W-:Y:S01]  /*03d0*/  FFMA R15, R16, 1.1920928955078125e-07, R15 ;  /* 0x34000000100f7823 */ /* 0x000fe2000000000f */
[----:B------:R-:W-:Y:S01]  /*03e0*/  FFMA R21, R14, R21, -0.5 ;  /* 0xbf0000000e157423 */ /* 0x000fe20000000015 */
[----:B------:R-:W-:-:S03]  /*03f0*/  FFMA R19, R12, R19, -0.5 ;  /* 0xbf0000000c137423 */ /* 0x000fc60000000013 */
[----:B------:R-:W-:Y:S01]  /*0400*/  FMUL R21, R14, R21 ;  /* 0x000000150e157220 */ /* 0x000fe20000400000 */
[----:B------:R-:W-:-:S03]  /*0410*/  FMUL R19, R12, R19 ;  /* 0x000000130c137220 */ /* 0x000fc60000400000 */
[----:B------:R-:W-:Y:S01]  /*0420*/  FFMA R14, R14, R21, R14 ;  /* 0x000000150e0e7223 */ /* 0x000fe2000000000e */
[----:B------:R-:W-:-:S03]  /*0430*/  FFMA R12, R12, R19, R12 ;  /* 0x000000130c0c7223 */ /* 0x000fc6000000000c */
[----:B------:R-:W-:Y:S01]  /*0440*/  FFMA R13, R13, 0.69314718246459960938, R14 ;  /* 0x3f3172180d0d7823 */ /* 0x000fe2000000000e */
[----:B------:R-:W-:Y:S01]  /*0450*/  FFMA R12, R15, 0.69314718246459960938, R12 ;  /* 0x3f3172180f0c7823 */ /* 0x000fe2000000000c */
[-C--:B------:R-:W-:Y:S01]  /*0460*/  @P1 FFMA R13, R8, R11.reuse, +INF ;  /* 0x7f800000080d1423 */ /* 0x080fe2000000000b */
[C---:B------:R-:W-:Y:S01]  /*0470*/  @P0 FFMA R12, R10.reuse, R11, +INF ;  /* 0x7f8000000a0c0423 */ /* 0x040fe2000000000b */
[----:B------:R-:W-:Y:S01]  /*0480*/  FSETP.NEU.AND P1, PT, R10, RZ, PT ;  /* 0x000000ff0a00720b */ /* 0x000fe20003f2d000 */
[C---:B---3--:R-:W-:Y:S01]  /*0490*/  FADD R10, -R9.reuse, R0 ;  /* 0x00000000090a7221 */ /* 0x048fe20000000100 */
[----:B------:R-:W-:Y:S01]  /*04a0*/  FADD R8, -R9, 1 ;  /* 0x3f80000009087421 */ /* 0x000fe20000000100 */
[----:B------:R-:W-:Y:S02]  /*04b0*/  FSEL R13, R13, -INF , P2 ;  /* 0xff8000000d0d7808 */ /* 0x000fe40001000000 */
[----:B------:R-:W-:Y:S02]  /*04c0*/  FSEL R0, R12, -INF , P1 ;  /* 0xff8000000c007808 */ /* 0x000fe40000800000 */
[----:B------:R-:W-:Y:S01]  /*04d0*/  ISETP.GT.U32.AND P1, PT, R17, 0x4fabf, PT ;  /* 0x0004fabf1100780c */ /* 0x000fe20003f24070 */
[----:B------:R-:W-:Y:S01]  /*04e0*/  FMUL R8, R8, R13 ;  /* 0x0000000d08087220 */ /* 0x000fe20000400000 */
[----:B------:R-:W-:-:S03]  /*04f0*/  FMUL R13, R10, R10 ;  /* 0x0000000a0a0d7220 */ /* 0x000fc60000400000 */
[----:B------:R-:W-:Y:S01]  /*0500*/  FFMA R0, R9, R0, R8 ;  /* 0x0000000009007223 */ /* 0x000fe20000000008 */
[----:B------:R-:W-:Y:S02]  /*0510*/  IADD3 R9, P2, PT, R4, 0x2000, RZ ;  /* 0x0000200004097810 */ /* 0x000fe40007f5e0ff */
[----:B------:R-:W-:Y:S01]  /*0520*/  IADD3 R8, P0, PT, R2, 0x2000, RZ ;  /* 0x0000200002087810 */ /* 0x000fe20007f1e0ff */
[----:B------:R-:W-:Y:S01]  /*0530*/  FFMA R13, R0, -R13, RZ ;  /* 0x8000000d000d7223 */ /* 0x000fe200000000ff */
[----:B------:R-:W-:-:S03]  /*0540*/  IADD3.X R10, PT, PT, RZ, R5, RZ, P2, !PT ;  /* 0x00000005ff0a7210 */ /* 0x000fc600017fe4ff */
[----:B------:R-:W-:Y:S01]  /*0550*/  FADD R6, R13, R6 ;  /* 0x000000060d067221 */ /* 0x000fe20000000000 */
[----:B------:R-:W-:Y:S07]  /*0560*/  @P1 BRA `(.L_x_1) ;  /* 0x0000000000ec1947 */ /* 0x000fee0003800000 */
[----:B------:R-:W2:Y:S04]  /*0570*/  LDG.E.CONSTANT R0, desc[UR6][R2.64] ;  /* 0x0000000602007981 */ /* 0x000ea8000c1e9900 */
[----:B------:R0:W3:Y:S01]  /*0580*/  LDG.E.CONSTANT R5, desc[UR6][R4.64] ;  /* 0x0000000604057981 */ /* 0x0000e2000c1e9900 */
[C---:B--2---:R-:W-:Y:S01]  /*0590*/  FADD R12, -R0.reuse, 1 ;  /* 0x3f800000000c7421 */ /* 0x044fe20000000100 */
[C---:B------:R-:W-:Y:S01]  /*05a0*/  FMUL R13, R0.reuse, 8388608 ;  /* 0x4b000000000d7820 */ /* 0x040fe20000400000 */
[----:B------:R-:W-:-:S03]  /*05b0*/  FSETP.GEU.AND P1, PT, R0, 1.175494350822287508e-38, PT ;  /* 0x008000000000780b */ /* 0x000fc60003f2e000 */
[----:B------:R-:W-:Y:S02]  /*05c0*/  FSETP.GEU.AND P2, PT, R12, 1.175494350822287508e-38, PT ;  /* 0x008000000c00780b */ /* 0x000fe40003f4e000 */
[----:B------:R-:W-:Y:S02]  /*05d0*/  FSEL R14, R13, R0, !P1 ;  /* 0x000000000d0e7208 */ /* 0x000fe40004800000 */
[----:B------:R-:W-:Y:S02]  /*05e0*/  FSEL R18, RZ, -23, P2 ;  /* 0xc1b80000ff127808 */ /* 0x000fe40001000000 */
[----:B------:R-:W-:-:S04]  /*05f0*/  IADD3 R13, PT, PT, R14, -0x3f2aaaab, RZ ;  /* 0xc0d555550e0d7810 */ /* 0x000fc80007ffe0ff */
[----:B------:R-:W-:-:S03]  /*0600*/  LOP3.LUT R13, R13, 0xff800000, RZ, 0xc0, !PT ;  /* 0xff8000000d0d7812 */ /* 0x000fc600078ec0ff */
[----:B------:R-:W-:Y:S01]  /*0610*/  @!P2 FMUL R12, R12, 8388608 ;  /* 0x4b0000000c0ca820 */ /* 0x000fe20000400000 */
[----:B0-----:R-:W-:-:S04]  /*0620*/  IADD3 R4, PT, PT, R14, -R13, RZ ;  /* 0x8000000d0e047210 */ /* 0x001fc80007ffe0ff */
[----:B------:R-:W-:Y:S01]  /*0630*/  IADD3 R15, PT, PT, R12, -0x3f2aaaab, RZ ;  /* 0xc0d555550c0f7810 */ /* 0x000fe20007ffe0ff */
[----:B------:R-:W-:Y:S01]  /*0640*/  FADD R4, R4, -1 ;  /* 0xbf80000004047421 */ /* 0x000fe20000000000 */
[C---:B------:R-:W-:Y:S02]  /*0650*/  ISETP.GT.U32.AND P2, PT, R12.reuse, 0x7f7fffff, PT ;  /* 0x7f7fffff0c00780c */ /* 0x040fe40003f44070 */
[----:B------:R-:W-:Y:S02]  /*0660*/  LOP3.LUT R15, R15, 0xff800000, RZ, 0xc0, !PT ;  /* 0xff8000000f0f7812 */ /* 0x000fe400078ec0ff */
[C---:B------:R-:W-:Y:S02]  /*0670*/  FSETP.NEU.AND P3, PT, R12.reuse, RZ, PT ;  /* 0x000000ff0c00720b */ /* 0x040fe40003f6d000 */
[-C--:B------:R-:W-:Y:S02]  /*0680*/  IADD3 R16, PT, PT, R12, -R15.reuse, RZ ;  /* 0x8000000f0c107210 */ /* 0x080fe40007ffe0ff */
[----:B------:R-:W-:-:S03]  /*0690*/  I2FP.F32.S32 R15, R15 ;  /* 0x0000000f000f7245 */ /* 0x000fc60000201400 */
[----:B------:R-:W-:-:S04]  /*06a0*/  FADD R16, R16, -1 ;  /* 0xbf80000010107421 */ /* 0x000fc80000000000 */
[-C--:B------:R-:W-:Y:S01]  /*06b0*/  FFMA R19, R16, -R7.reuse, 0.14084610342979431152 ;  /* 0x3e1039f610137423 */ /* 0x080fe20000000807 */
[----:B------:R-:W-:-:S03]  /*06c0*/  FFMA R7, R4, -R7, 0.14084610342979431152 ;  /* 0x3e1039f604077423 */ /* 0x000fc60000000807 */
[----:B------:R-:W-:Y:S01]  /*06d0*/  FFMA R19, R16, R19, -0.12148627638816833496 ;  /* 0xbdf8cdcc10137423 */ /* 0x000fe20000000013 */
[----:B------:R-:W-:-:S03]  /*06e0*/  FFMA R7, R4, R7, -0.12148627638816833496 ;  /* 0xbdf8cdcc04077423 */ /* 0x000fc60000000007 */
[----:B------:R-:W-:Y:S01]  /*06f0*/  FFMA R19, R16, R19, 0.13980610668659210205 ;  /* 0x3e0f295510137423 */ /* 0x000fe20000000013 */
[----:B------:R-:W-:-:S03]  /*0700*/  FFMA R7, R4, R7, 0.13980610668659210205 ;  /* 0x3e0f295504077423 */ /* 0x000fc60000000007 */
[----:B------:R-:W-:Y:S01]  /*0710*/  FFMA R19, R16, R19, -0.16684235632419586182 ;  /* 0xbe2ad8b910137423 */ /* 0x000fe20000000013 */
[----:B------:R-:W-:-:S03]  /*0720*/  FFMA R7, R4, R7, -0.16684235632419586182 ;  /* 0xbe2ad8b904077423 */ /* 0x000fc60000000007 */
[----:B------:R-:W-:Y:S01]  /*0730*/  FFMA R19, R16, R19, 0.20012299716472625732 ;  /* 0x3e4ced0b10137423 */ /* 0x000fe20000000013 */
[----:B------:R-:W-:-:S03]  /*0740*/  FFMA R7, R4, R7, 0.20012299716472625732 ;  /* 0x3e4ced0b04077423 */ /* 0x000fc60000000007 */
[----:B------:R-:W-:Y:S01]  /*0750*/  FFMA R19, R16, R19, -0.24999669194221496582 ;  /* 0xbe7fff2210137423 */ /* 0x000fe20000000013 */
[----:B------:R-:W-:-:S03]  /*0760*/  FFMA R7, R4, R7, -0.24999669194221496582 ;  /* 0xbe7fff2204077423 */ /* 0x000fc60000000007 */
[----:B------:R-:W-:Y:S01]  /*0770*/  FFMA R21, R16, R19, 0.33333182334899902344 ;  /* 0x3eaaaa7810157423 */ /* 0x000fe20000000013 */
[----:B------:R-:W-:Y:S01]  /*0780*/  FFMA R19, R15, 1.1920928955078125e-07, R18 ;  /* 0x340000000f137823 */ /* 0x000fe20000000012 */
[----:B------:R-:W-:Y:S01]  /*0790*/  FFMA R15, R4, R7, 0.33333182334899902344 ;  /* 0x3eaaaa78040f7423 */ /* 0x000fe20000000007 */
[----:B------:R-:W-:Y:S01]  /*07a0*/  FSEL R7, RZ, -23, P1 ;  /* 0xc1b80000ff077808 */ /* 0x000fe20000800000 */
[----:B------:R-:W-:Y:S01]  /*07b0*/  FFMA R21, R16, R21, -0.5 ;  /* 0xbf00000010157423 */ /* 0x000fe20000000015 */
[----:B------:R-:W-:Y:S01]  /*07c0*/  ISETP.GT.U32.AND P1, PT, R14, 0x7f7fffff, PT ;  /* 0x7f7fffff0e00780c */ /* 0x000fe20003f24070 */
[----:B------:R-:W-:Y:S01]  /*07d0*/  FFMA R15, R4, R15, -0.5 ;  /* 0xbf000000040f7423 */ /* 0x000fe2000000000f */
[----:B------:R-:W-:Y:S01]  /*07e0*/  I2FP.F32.S32 R18, R13 ;  /* 0x0000000d00127245 */ /* 0x000fe20000201400 */
[----:B------:R-:W-:Y:S02]  /*07f0*/  FMUL R21, R16, R21 ;  /* 0x0000001510157220 */ /* 0x000fe40000400000 */
[----:B------:R-:W-:-:S02]  /*0800*/  FMUL R15, R4, R15 ;  /* 0x0000000f040f7220 */ /* 0x000fc40000400000 */
[----:B------:R-:W-:Y:S01]  /*0810*/  FFMA R16, R16, R21, R16 ;  /* 0x0000001510107223 */ /* 0x000fe20000000010 */
[----:B------:R-:W-:Y:S01]  /*0820*/  FFMA R7, R18, 1.1920928955078125e-07, R7 ;  /* 0x3400000012077823 */ /* 0x000fe20000000007 */
[----:B------:R-:W-:Y:S02]  /*0830*/  FFMA R4, R4, R15, R4 ;  /* 0x0000000f04047223 */ /* 0x000fe40000000004 */
[----:B------:R-:W-:Y:S01]  /*0840*/  FFMA R16, R19, 0.69314718246459960938, R16 ;  /* 0x3f31721813107823 */ /* 0x000fe20000000010 */
[-C--:B------:R-:W-:Y:S01]  /*0850*/  @P2 FFMA R16, R12, R11.reuse, +INF ;  /* 0x7f8000000c102423 */ /* 0x080fe2000000000b */
[----:B------:R-:W-:Y:S01]  /*0860*/  FFMA R4, R7, 0.69314718246459960938, R4 ;  /* 0x3f31721807047823 */ /* 0x000fe20000000004 */
[C---:B------:R-:W-:Y:S01]  /*0870*/  @P1 FFMA R4, R14.reuse, R11, +INF ;  /* 0x7f8000000e041423 */ /* 0x040fe2000000000b */
[----:B------:R-:W-:Y:S01]  /*0880*/  FSETP.NEU.AND P2, PT, R14, RZ, PT ;  /* 0x000000ff0e00720b */ /* 0x000fe20003f4d000 */
[C---:B---3--:R-:W-:Y:S01]  /*0890*/  FADD R7, -R5.reuse, 1 ;  /* 0x3f80000005077421 */ /* 0x048fe20000000100 */
[----:B------:R-:W-:Y:S01]  /*08a0*/  FSEL R16, R16, -INF , P3 ;  /* 0xff80000010107808 */ /* 0x000fe20001800000 */
[----:B------:R-:W-:Y:S01]  /*08b0*/  FADD R11, -R5, R0 ;  /* 0x00000000050b7221 */ /* 0x000fe20000000100 */
[----:B------:R-:W-:-:S03]  /*08c0*/  FSEL R0, R4, -INF , P2 ;  /* 0xff80000004007808 */ /* 0x000fc60001000000 */
[----:B------:R-:W-:Y:S01]  /*08d0*/  FMUL R16, R7, R16 ;  /* 0x0000001007107220 */ /* 0x000fe20000400000 */
[----:B------:R-:W-:-:S03]  /*08e0*/  FMUL R11, R11, R11 ;  /* 0x0000000b0b0b7220 */ /* 0x000fc60000400000 */
[----:B------:R-:W-:-:S04]  /*08f0*/  FFMA R0, R5, R0, R16 ;  /* 0x0000000005007223 */ /* 0x000fc80000000010 */
[----:B------:R-:W-:-:S04]  /*0900*/  FFMA R11, R0, -R11, RZ ;  /* 0x8000000b000b7223 */ /* 0x000fc800000000ff */
[----:B------:R-:W-:-:S07]  /*0910*/  FADD R6, R6, R11 ;  /* 0x0000000b06067221 */ /* 0x000fce0000000000 */
.L_x_1:
[----:B------:R-:W-:Y:S05]  /*0920*/  BSYNC.RECONVERGENT B0 ;  /* 0x0000000000007941 */ /* 0x000fea0003800200 */
.L_x_0:
[----:B------:R-:W-:Y:S02]  /*0930*/  IADD3.X R3, PT, PT, RZ, R3, RZ, P0, !PT ;  /* 0x00000003ff037210 */ /* 0x000fe400007fe4ff */
[----:B------:R-:W-:Y:S01]  /*0940*/  IADD3 R17, PT, PT, R17, 0x800, RZ ;  /* 0x0000080011117810 */ /* 0x000fe20007ffe0ff */
[----:B------:R-:W-:Y:S06]  /*0950*/  BRA.U UP0, `(.L_x_2) ;  /* 0xfffffff500e47547 */ /* 0x000fec000b83ffff */
[----:B------:R-:W0:Y:S02]  /*0960*/  LDC.64 R2, c[0x0][0x390] ;  /* 0x0000e400ff027b82 */ /* 0x000e240000000a00 */
[----:B0-----:R-:W-:Y:S01]  /*0970*/  STG.E desc[UR6][R2.64], R6 ;  /* 0x0000000602007986 */ /* 0x001fe2000c101906 */
[----:B------:R-:W-:Y:S05]  /*0980*/  EXIT ;  /* 0x000000000000794d */ /* 0x000fea0003800000 */
.L_x_3:
[----:B------:R-:W-:-:S00]  /*0990*/  BRA `(.L_x_3) ;  /* 0xfffffffc00fc7947 */ /* 0x000fc0000383ffff */
[----:B------:R-:W-:-:S00]  /*09a0*/  NOP ;  /* 0x0000000000007918 */ /* 0x000fc00000000000 */
        /* <DEDUP_REMOVED lines=13> */
.L_x_26:


//--------------------- .text.cinn_bce_kernel     --------------------------
	.section	.text.cinn_bce_kernel,"ax",@progbits
	.align	128
        .global         cinn_bce_kernel
        .type           cinn_bce_kernel,@function
        .size           cinn_bce_kernel,(.L_x_27 - cinn_bce_kernel)
        .other          cinn_bce_kernel,@"STO_CUDA_ENTRY STV_DEFAULT"
cinn_bce_kernel:
.text.cinn_bce_kernel:
        /* <DEDUP_REMOVED lines=15> */
.L_x_6:
        /* <DEDUP_REMOVED lines=131> */
.L_x_5:
[----:B------:R-:W-:Y:S05]  /*0920*/  BSYNC.RECONVERGENT B0 ;  /* 0x0000000000007941 */ /* 0x000fea0003800200 */
.L_x_4:
[----:B------:R-:W-:Y:S02]  /*0930*/  IADD3.X R3, PT, PT, RZ, R3, RZ, P0, !PT ;  /* 0x00000003ff037210 */ /* 0x000fe400007fe4ff */
[----:B------:R-:W-:Y:S01]  /*0940*/  IADD3 R17, PT, PT, R17, 0x800, RZ ;  /* 0x0000080011117810 */ /* 0x000fe20007ffe0ff */
[----:B------:R-:W-:Y:S06]  /*0950*/  BRA.U UP0, `(.L_x_6) ;  /* 0xfffffff500e47547 */ /* 0x000fec000b83ffff */
[----:B------:R-:W0:Y:S02]  /*0960*/  LDC.64 R2, c[0x0][0x390] ;  /* 0x0000e400ff027b82 */ /* 0x000e240000000a00 */
[----:B0-----:R-:W-:Y:S01]  /*0970*/  STG.E desc[UR6][R2.64], R6 ;  /* 0x0000000602007986 */ /* 0x001fe2000c101906 */
[----:B------:R-:W-:Y:S05]  /*0980*/  EXIT ;  /* 0x000000000000794d */ /* 0x000fea0003800000 */
.L_x_7:
        /* <DEDUP_REMOVED lines=15> */
.L_x_27:


//--------------------- .text.simplified_kernel   --------------------------
	.section	.text.simplified_kernel,"ax",@progbits
	.align	128
        .global         simplified_kernel
        .type           simplified_kernel,@function
        .size           simplified_kernel,(.L_x_24 - simplified_kernel)
        .other          simplified_kernel,@"STO_CUDA_ENTRY STV_DEFAULT"
simplified_kernel:
.text.simplified_kernel:
[----:B------:R-:W-:Y:S01]  /*0000*/  LDC R1, c[0x0][0x37c] ;  /* 0x0000df00ff017b82 */ /* 0x000fe20000000800 */
[----:B------:R-:W0:Y:S02]  /*0010*/  S2R R5, SR_CTAID.X ;  /* 0x0000000000057919 */ /* 0x000e240000002500 */
[----:B0-----:R-:W-:-:S13]  /*0020*/  ISETP.GT.U32.AND P0, PT, R5, 0x5ff, PT ;  /* 0x000005ff0500780c */ /* 0x001fda0003f04070 */
[----:B------:R-:W-:Y:S05]  /*0030*/  @P0 EXIT ;  /* 0x000000000000094d */ /* 0x000fea0003800000 */
[----:B------:R-:W0:Y:S01]  /*0040*/  LDC.64 R8, c[0x0][0x388] ;  /* 0x0000e200ff087b82 */ /* 0x000e220000000a00 */
[----:B------:R-:W1:Y:S01]  /*0050*/  LDCU.64 UR4, c[0x0][0x358] ;  /* 0x00006b00ff0477ac */ /* 0x000e620008000a00 */
[----:B------:R-:W-:Y:S01]  /*0060*/  IMAD.SHL.U32 R3, R5, 0x8, RZ ;  /* 0x0000000805037824 */ /* 0x000fe200078e00ff */
[----:B------:R-:W-:-:S05]  /*0070*/  SHF.R.U32.HI R5, RZ, 0x4, R5 ;  /* 0x00000004ff057819 */ /* 0x000fca0000011605 */
[----:B------:R-:W2:Y:S01]  /*0080*/  LDC.64 R10, c[0x0][0x380] ;  /* 0x0000e000ff0a7b82 */ /* 0x000ea20000000a00 */
[----:B------:R-:W-:Y:S01]  /*0090*/  SHF.R.U32.HI R4, RZ, 0x7, R3 ;  /* 0x00000007ff047819 */ /* 0x000fe20000011603 */
[----:B------:R-:W3:Y:S01]  /*00a0*/  S2R R6, SR_TID.X ;  /* 0x0000000000067919 */ /* 0x000ee20000002100 */
[----:B------:R-:W4:Y:S03]  /*00b0*/  LDCU.64 UR6, c[0x0][0x390] ;  /* 0x00007200ff0677ac */ /* 0x000f260008000a00 */
[----:B0-----:R-:W-:-:S06]  /*00c0*/  IMAD.WIDE.U32 R8, R4, 0x4, R8 ;  /* 0x0000000404087825 */ /* 0x001fcc00078e0008 */
[----:B-1----:R0:W4:Y:S01]  /*00d0*/  LDG.E.CONSTANT R9, desc[UR4][R8.64] ;  /* 0x0000000408097981 */ /* 0x002122000c1e9900 */
[----:B--2---:R-:W-:-:S05]  /*00e0*/  IMAD.WIDE.U32 R10, R5, 0x4, R10 ;  /* 0x00000004050a7825 */ /* 0x004fca00078e000a */
[----:B------:R1:W2:Y:S01]  /*00f0*/  LDG.E.CONSTANT R14, desc[UR4][R10.64] ;  /* 0x000000040a0e7981 */ /* 0x0002a2000c1e9900 */
[----:B---3--:R-:W-:-:S04]  /*0100*/  SHF.R.U32.HI R0, RZ, 0x7, R6 ;  /* 0x00000007ff007819 */ /* 0x008fc80000011606 */
[----:B------:R-:W-:-:S05]  /*0110*/  LOP3.LUT R0, R0, R3, RZ, 0xfc, !PT ;  /* 0x0000000300007212 */ /* 0x000fca00078efcff */
[----:B------:R-:W-:Y:S02]  /*0120*/  IMAD.SHL.U32 R7, R0, 0x80, RZ ;  /* 0x0000008000077824 */ /* 0x000fe400078e00ff */
[----:B------:R-:W-:-:S03]  /*0130*/  IMAD.WIDE.U32 R2, R4, 0x4000, RZ ;  /* 0x0000400004027825 */ /* 0x000fc600078e00ff */
[----:B------:R-:W-:-:S04]  /*0140*/  LOP3.LUT R5, R7, 0x3c80, RZ, 0xc0, !PT ;  /* 0x00003c8007057812 */ /* 0x000fc800078ec0ff */
[----:B------:R-:W-:-:S04]  /*0150*/  LOP3.LUT R5, R5, 0x7f, R6, 0xf8, !PT ;  /* 0x0000007f05057812 */ /* 0x000fc800078ef806 */
[----:B------:R-:W-:-:S04]  /*0160*/  LOP3.LUT R5, R2, R5, RZ, 0xfc, !PT ;  /* 0x0000000502057212 */ /* 0x000fc800078efcff */
[C---:B0-----:R-:W-:Y:S01]  /*0170*/  SHF.L.U64.HI R8, R5.reuse, 0x2, R3 ;  /* 0x0000000205087819 */ /* 0x041fe20000010203 */
[----:B-1----:R-:W-:Y:S02]  /*0180*/  IMAD.SHL.U32 R10, R5, 0x4, RZ ;  /* 0x00000004050a7824 */ /* 0x002fe400078e00ff */
[----:B------:R-:W-:Y:S02]  /*0190*/  IMAD.MOV.U32 R5, RZ, RZ, 0x3bbb989d ;  /* 0x3bbb989dff057424 */ /* 0x000fe400078e00ff */
[----:B------:R-:W-:Y:S01]  /*01a0*/  IMAD.MOV.U32 R15, RZ, RZ, 0x437c0000 ;  /* 0x437c0000ff0f7424 */ /* 0x000fe200078e00ff */
[----:B----4-:R-:W-:-:S04]  /*01b0*/  IADD3 R12, P0, PT, R10, UR6, RZ ;  /* 0x000000060a0c7c10 */ /* 0x010fc8000ff1e0ff */
[----:B------:R-:W-:-:S05]  /*01c0*/  IADD3.X R13, PT, PT, R8, UR7, RZ, P0, !PT ;  /* 0x00000007080d7c10 */ /* 0x000fca00087fe4ff */
[----:B------:R0:W5:Y:S01]  /*01d0*/  LDG.E.CONSTANT R11, desc[UR4][R12.64] ;  /* 0x000000040c0b7981 */ /* 0x000162000c1e9900 */
[----:B--2---:R-:W-:-:S04]  /*01e0*/  FADD R14, R14, R9 ;  /* 0x000000090e0e7221 */ /* 0x004fc80000000000 */
[----:B------:R-:W-:-:S04]  /*01f0*/  FADD R14, RZ, -R14 ;  /* 0x8000000eff0e7221 */ /* 0x000fc80000000000 */
[----:B------:R-:W-:-:S04]  /*0200*/  FFMA.SAT R0, R14, R5, 0.5 ;  /* 0x3f0000000e007423 */ /* 0x000fc80000002005 */
[----:B------:R-:W-:-:S04]  /*0210*/  FFMA.RM R0, R0, R15, 12582913 ;  /* 0x4b40000100007423 */ /* 0x000fc8000000400f */
[----:B------:R-:W-:-:S04]  /*0220*/  FADD R5, R0, -12583039 ;  /* 0xcb40007f00057421 */ /* 0x000fc80000000000 */
[----:B------:R-:W-:-:S04]  /*0230*/  FFMA R5, R14, 1.4426950216293334961, -R5 ;  /* 0x3fb8aa3b0e057823 */ /* 0x000fc80000000805 */
[----:B------:R-:W-:-:S06]  /*0240*/  FFMA R5, R14, 1.925963033500011079e-08, R5 ;  /* 0x32a570600e057823 */ /* 0x000fcc0000000005 */
[----:B------:R-:W1:Y:S01]  /*0250*/  MUFU.EX2 R5, R5 ;  /* 0x0000000500057308 */ /* 0x000e620000000800 */
[----:B------:R-:W-:-:S04]  /*0260*/  IMAD.SHL.U32 R0, R0, 0x800000, RZ ;  /* 0x0080000000007824 */ /* 0x000fc800078e00ff */
[----:B-1----:R-:W-:-:S04]  /*0270*/  FFMA R0, R0, R5, 1 ;  /* 0x3f80000000007423 */ /* 0x002fc80000000005 */
[----:B0-----:R-:W-:-:S05]  /*0280*/  VIADD R12, R0, 0x1800000 ;  /* 0x01800000000c7836 */ /* 0x001fca0000000000 */
[----:B------:R-:W-:-:S04]  /*0290*/  LOP3.LUT R12, R12, 0x7f800000, RZ, 0xc0, !PT ;  /* 0x7f8000000c0c7812 */ /* 0x000fc800078ec0ff */
[----:B------:R-:W-:-:S13]  /*02a0*/  ISETP.GT.U32.AND P0, PT, R12, 0x1ffffff, PT ;  /* 0x01ffffff0c00780c */ /* 0x000fda0003f04070 */
[----:B------:R-:W-:Y:S05]  /*02b0*/  @P0 BRA `(.L_x_8) ;  /* 0x00000000000c0947 */ /* 0x000fea0003800000 */
[----:B------:R-:W-:-:S07]  /*02c0*/  MOV R14, 0x2e0 ;  /* 0x000002e0000e7802 */ /* 0x000fce0000000f00 */
[----:B-----5:R-:W-:Y:S05]  /*02d0*/  CALL.REL.NOINC `($__internal_0_$__cuda_sm20_rcp_rn_f32_slowpath) ;  /* 0x0000000400387944 */ /* 0x020fea0003c00000 */
[----:B------:R-:W-:Y:S05]  /*02e0*/  BRA `(.L_x_9) ;  /* 0x0000000000107947 */ /* 0x000fea0003800000 */
.L_x_8:
[----:B------:R-:W0:Y:S02]  /*02f0*/  MUFU.RCP R5, R0 ;  /* 0x0000000000057308 */ /* 0x000e240000001000 */
[----:B0-----:R-:W-:-:S04]  /*0300*/  FFMA R12, R0, R5, -1 ;  /* 0xbf800000000c7423 */ /* 0x001fc80000000005 */
[----:B------:R-:W-:-:S04]  /*0310*/  FADD.FTZ R12, -R12, -RZ ;  /* 0x800000ff0c0c7221 */ /* 0x000fc80000010100 */
[----:B------:R-:W-:-:S07]  /*0320*/  FFMA R0, R5, R12, R5 ;  /* 0x0000000c05007223 */ /* 0x000fce0000000005 */
.L_x_9:
[----:B------:R-:W0:Y:S01]  /*0330*/  LDC.64 R14, c[0x0][0x380] ;  /* 0x0000e000ff0e7b82 */ /* 0x000e220000000a00 */
[----:B------:R-:W1:Y:S01]  /*0340*/  LDCU.128 UR8, c[0x0][0x390] ;  /* 0x00007200ff0877ac */ /* 0x000e620008000c00 */
[----:B0-----:R-:W-:-:S06]  /*0350*/  IMAD.WIDE.U32 R14, R4, 0x4, R14 ;  /* 0x00000004040e7825 */ /* 0x001fcc00078e000e */
[----:B------:R-:W2:Y:S01]  /*0360*/  LDG.E.CONSTANT R14, desc[UR4][R14.64] ;  /* 0x000000040e0e7981 */ /* 0x000ea2000c1e9900 */
[----:B------:R-:W-:-:S04]  /*0370*/  LOP3.LUT R4, R7, 0x100, RZ, 0xfc, !PT ;  /* 0x0000010007047812 */ /* 0x000fc800078efcff */
[----:B------:R-:W-:-:S04]  /*0380*/  LOP3.LUT R5, R4, 0x3d80, RZ, 0xc0, !PT ;  /* 0x00003d8004057812 */ /* 0x000fc800078ec0ff */
[----:B------:R-:W-:-:S04]  /*0390*/  LOP3.LUT R5, R5, 0x7f, R6, 0xf8, !PT ;  /* 0x0000007f05057812 */ /* 0x000fc800078ef806 */
[----:B------:R-:W-:-:S04]  /*03a0*/  LOP3.LUT R5, R2, R5, RZ, 0xfc, !PT ;  /* 0x0000000502057212 */ /* 0x000fc800078efcff */
[C---:B------:R-:W-:Y:S01]  /*03b0*/  SHF.L.U64.HI R4, R5.reuse, 0x2, R3 ;  /* 0x0000000205047819 */ /* 0x040fe20000010203 */
[----:B------:R-:W-:-:S05]  /*03c0*/  IMAD.SHL.U32 R12, R5, 0x4, RZ ;  /* 0x00000004050c7824 */ /* 0x000fca00078e00ff */
[----:B-1----:R-:W-:-:S04]  /*03d0*/  IADD3 R16, P0, PT, R12, UR8, RZ ;  /* 0x000000080c107c10 */ /* 0x002fc8000ff1e0ff */
[----:B------:R-:W-:-:S05]  /*03e0*/  IADD3.X R17, PT, PT, R4, UR9, RZ, P0, !PT ;  /* 0x0000000904117c10 */ /* 0x000fca00087fe4ff */
[----:B------:R0:W5:Y:S01]  /*03f0*/  LDG.E.CONSTANT R5, desc[UR4][R16.64] ;  /* 0x0000000410057981 */ /* 0x000162000c1e9900 */
[----:B------:R-:W-:Y:S02]  /*0400*/  IMAD.MOV.U32 R18, RZ, RZ, 0x437c0000 ;  /* 0x437c0000ff127424 */ /* 0x000fe400078e00ff */
[----:B-----5:R-:W-:Y:S01]  /*0410*/  FMUL R11, R11, R0 ;  /* 0x000000000b0b7220 */ /* 0x020fe20000400000 */
[----:B--2---:R-:W-:Y:S01]  /*0420*/  FADD R14, R9, R14 ;  /* 0x0000000e090e7221 */ /* 0x004fe20000000000 */
[----:B------:R-:W-:-:S03]  /*0430*/  IMAD.MOV.U32 R9, RZ, RZ, 0x3bbb989d ;  /* 0x3bbb989dff097424 */ /* 0x000fc600078e00ff */
[----:B------:R-:W-:-:S04]  /*0440*/  FADD R14, RZ, -R14 ;  /* 0x8000000eff0e7221 */ /* 0x000fc80000000000 */
[----:B------:R-:W-:-:S04]  /*0450*/  FFMA.SAT R9, R14, R9, 0.5 ;  /* 0x3f0000000e097423 */ /* 0x000fc80000002009 */
[----:B------:R-:W-:-:S04]  /*0460*/  FFMA.RM R9, R9, R18, 12582913 ;  /* 0x4b40000109097423 */ /* 0x000fc80000004012 */
[C---:B------:R-:W-:Y:S01]  /*0470*/  FADD R13, R9.reuse, -12583039 ;  /* 0xcb40007f090d7421 */ /* 0x040fe20000000000 */
[----:B------:R-:W-:-:S03]  /*0480*/  IMAD.SHL.U32 R9, R9, 0x800000, RZ ;  /* 0x0080000009097824 */ /* 0x000fc600078e00ff */
[----:B------:R-:W-:-:S04]  /*0490*/  FFMA R13, R14, 1.4426950216293334961, -R13 ;  /* 0x3fb8aa3b0e0d7823 */ /* 0x000fc8000000080d */
[----:B------:R-:W-:Y:S01]  /*04a0*/  FFMA R13, R14, 1.925963033500011079e-08, R13 ;  /* 0x32a570600e0d7823 */ /* 0x000fe2000000000d */
[----:B------:R-:W-:-:S03]  /*04b0*/  IADD3 R14, P0, PT, R10, UR10, RZ ;  /* 0x0000000a0a0e7c10 */ /* 0x000fc6000ff1e0ff */
[----:B------:R-:W1:Y:S01]  /*04c0*/  MUFU.EX2 R18, R13 ;  /* 0x0000000d00127308 */ /* 0x000e620000000800 */
[----:B------:R-:W-:-:S05]  /*04d0*/  IADD3.X R15, PT, PT, R8, UR11, RZ, P0, !PT ;  /* 0x0000000b080f7c10 */ /* 0x000fca00087fe4ff */
[----:B------:R0:W-:Y:S01]  /*04e0*/  STG.E desc[UR4][R14.64], R11 ;  /* 0x0000000b0e007986 */ /* 0x0001e2000c101904 */
[----:B-1----:R-:W-:-:S04]  /*04f0*/  FFMA R9, R9, R18, 1 ;  /* 0x3f80000009097423 */ /* 0x002fc80000000012 */
[----:B------:R-:W-:-:S05]  /*0500*/  VIADD R0, R9, 0x1800000 ;  /* 0x0180000009007836 */ /* 0x000fca0000000000 */
[----:B------:R-:W-:-:S04]  /*0510*/  LOP3.LUT R0, R0, 0x7f800000, RZ, 0xc0, !PT ;  /* 0x7f80000000007812 */ /* 0x000fc800078ec0ff */
[----:B------:R-:W-:-:S13]  /*0520*/  ISETP.GT.U32.AND P0, PT, R0, 0x1ffffff, PT ;  /* 0x01ffffff0000780c */ /* 0x000fda0003f04070 */
[----:B0-----:R-:W-:Y:S05]  /*0530*/  @P0 BRA `(.L_x_10) ;  /* 0x0000000000100947 */ /* 0x001fea0003800000 */
[----:B------:R-:W-:Y:S01]  /*0540*/  IMAD.MOV.U32 R0, RZ, RZ, R9 ;  /* 0x000000ffff007224 */ /* 0x000fe200078e0009 */
[----:B------:R-:W-:-:S07]  /*0550*/  MOV R14, 0x570 ;  /* 0x00000570000e7802 */ /* 0x000fce0000000f00 */
[----:B------:R-:W-:Y:S05]  /*0560*/  CALL.REL.NOINC `($__internal_0_$__cuda_sm20_rcp_rn_f32_slowpath) ;  /* 0x0000000000947944 */ /* 0x000fea0003c00000 */
[----:B------:R-:W-:Y:S05]  /*0570*/  BRA `(.L_x_11) ;  /* 0x0000000000107947 */ /* 0x000fea0003800000 */
.L_x_10:
[----:B------:R-:W0:Y:S02]  /*0580*/  MUFU.RCP R0, R9 ;  /* 0x0000000900007308 */ /* 0x000e240000001000 */
[----:B0-----:R-:W-:-:S04]  /*0590*/  FFMA R8, R9, R0, -1 ;  /* 0xbf80000009087423 */ /* 0x001fc80000000000 */
[----:B------:R-:W-:-:S04]  /*05a0*/  FADD.FTZ R11, -R8, -RZ ;  /* 0x800000ff080b7221 */ /* 0x000fc80000010100 */
[----:B------:R-:W-:-:S07]  /*05b0*/  FFMA R0, R0, R11, R0 ;  /* 0x0000000b00007223 */ /* 0x000fce0000000000 */
.L_x_11:
[C---:B------:R-:W-:Y:S01]  /*05c0*/  LOP3.LUT R8, R7.reuse, 0x200, RZ, 0xfc, !PT ;  /* 0x0000020007087812 */ /* 0x040fe200078efcff */
[----:B------:R-:W0:Y:S01]  /*05d0*/  LDCU.128 UR8, c[0x0][0x390] ;  /* 0x00007200ff0877ac */ /* 0x000e220008000c00 */
[----:B------:R-:W-:Y:S02]  /*05e0*/  LOP3.LUT R9, R7, 0x300, RZ, 0xfc, !PT ;  /* 0x0000030007097812 */ /* 0x000fe400078efcff */
[----:B------:R-:W-:Y:S02]  /*05f0*/  LOP3.LUT R7, R8, 0x3e80, RZ, 0xc0, !PT ;  /* 0x00003e8008077812 */ /* 0x000fe400078ec0ff */
[----:B------:R-:W-:Y:S02]  /*0600*/  LOP3.LUT R9, R9, 0x3f80, RZ, 0xc0, !PT ;  /* 0x00003f8009097812 */ /* 0x000fe400078ec0ff */
[--C-:B------:R-:W-:Y:S02]  /*0610*/  LOP3.LUT R7, R7, 0x7f, R6.reuse, 0xf8, !PT ;  /* 0x0000007f07077812 */ /* 0x100fe400078ef806 */
[----:B------:R-:W-:-:S02]  /*0620*/  LOP3.LUT R9, R9, 0x7f, R6, 0xf8, !PT ;  /* 0x0000007f09097812 */ /* 0x000fc400078ef806 */
[C---:B------:R-:W-:Y:S02]  /*0630*/  LOP3.LUT R7, R2.reuse, R7, RZ, 0xfc, !PT ;  /* 0x0000000702077212 */ /* 0x040fe400078efcff */
[----:B------:R-:W-:-:S03]  /*0640*/  LOP3.LUT R9, R2, R9, RZ, 0xfc, !PT ;  /* 0x0000000902097212 */ /* 0x000fc600078efcff */
[C---:B------:R-:W-:Y:S01]  /*0650*/  IMAD.SHL.U32 R6, R7.reuse, 0x4, RZ ;  /* 0x0000000407067824 */ /* 0x040fe200078e00ff */
[--C-:B------:R-:W-:Y:S01]  /*0660*/  SHF.L.U64.HI R7, R7, 0x2, R3.reuse ;  /* 0x0000000207077819 */ /* 0x100fe20000010203 */
[C---:B------:R-:W-:Y:S01]  /*0670*/  IMAD.SHL.U32 R10, R9.reuse, 0x4, RZ ;  /* 0x00000004090a7824 */ /* 0x040fe200078e00ff */
[----:B------:R-:W-:Y:S02]  /*0680*/  SHF.L.U64.HI R11, R9, 0x2, R3 ;  /* 0x00000002090b7819 */ /* 0x000fe40000010203 */
[----:B0-----:R-:W-:Y:S02]  /*0690*/  IADD3 R2, P0, PT, R6, UR8, RZ ;  /* 0x0000000806027c10 */ /* 0x001fe4000ff1e0ff */
[----:B------:R-:W-:Y:S02]  /*06a0*/  IADD3 R8, P1, PT, R10, UR8, RZ ;  /* 0x000000080a087c10 */ /* 0x000fe4000ff3e0ff */
[----:B------:R-:W-:Y:S02]  /*06b0*/  IADD3.X R3, PT, PT, R7, UR9, RZ, P0, !PT ;  /* 0x0000000907037c10 */ /* 0x000fe400087fe4ff */
[----:B------:R-:W-:-:S04]  /*06c0*/  IADD3.X R9, PT, PT, R11, UR9, RZ, P1, !PT ;  /* 0x000000090b097c10 */ /* 0x000fc80008ffe4ff */
[----:B------:R-:W2:Y:S04]  /*06d0*/  LDG.E.CONSTANT R3, desc[UR4][R2.64] ;  /* 0x0000000402037981 */ /* 0x000ea8000c1e9900 */
[----:B------:R-:W3:Y:S01]  /*06e0*/  LDG.E.CONSTANT R9, desc[UR4][R8.64] ;  /* 0x0000000408097981 */ /* 0x000ee2000c1e9900 */
[----:B------:R-:W-:Y:S01]  /*06f0*/  IADD3 R12, P0, PT, R12, UR10, RZ ;  /* 0x0000000a0c0c7c10 */ /* 0x000fe2000ff1e0ff */
[----:B------:R-:W-:Y:S01]  /*0700*/  FMUL R5, R5, R0 ;  /* 0x0000000005057220 */ /* 0x000fe20000400000 */
[----:B------:R-:W-:Y:S02]  /*0710*/  IADD3 R6, P1, PT, R6, UR10, RZ ;  /* 0x0000000a06067c10 */ /* 0x000fe4000ff3e0ff */
[----:B------:R-:W-:Y:S02]  /*0720*/  IADD3 R10, P2, PT, R10, UR10, RZ ;  /* 0x0000000a0a0a7c10 */ /* 0x000fe4000ff5e0ff */
[----:B------:R-:W-:-:S02]  /*0730*/  IADD3.X R13, PT, PT, R4, UR11, RZ, P0, !PT ;  /* 0x0000000b040d7c10 */ /* 0x000fc400087fe4ff */
[----:B------:R-:W-:Y:S02]  /*0740*/  IADD3.X R7, PT, PT, R7, UR11, RZ, P1, !PT ;  /* 0x0000000b07077c10 */ /* 0x000fe40008ffe4ff */
[----:B------:R-:W-:Y:S01]  /*0750*/  IADD3.X R11, PT, PT, R11, UR11, RZ, P2, !PT ;  /* 0x0000000b0b0b7c10 */ /* 0x000fe200097fe4ff */
[----:B------:R-:W-:Y:S01]  /*0760*/  STG.E desc[UR4][R12.64], R5 ;  /* 0x000000050c007986 */ /* 0x000fe2000c101904 */
[-C--:B--2---:R-:W-:Y:S01]  /*0770*/  FMUL R15, R3, R0.reuse ;  /* 0x00000000030f7220 */ /* 0x084fe20000400000 */
[----:B---3--:R-:W-:-:S04]  /*0780*/  FMUL R17, R9, R0 ;  /* 0x0000000009117220 */ /* 0x008fc80000400000 */
[----:B------:R-:W-:Y:S04]  /*0790*/  STG.E desc[UR4][R6.64], R15 ;  /* 0x0000000f06007986 */ /* 0x000fe8000c101904 */
[----:B------:R-:W-:Y:S01]  /*07a0*/  STG.E desc[UR4][R10.64], R17 ;  /* 0x000000110a007986 */ /* 0x000fe2000c101904 */
[----:B------:R-:W-:Y:S05]  /*07b0*/  EXIT ;  /* 0x000000000000794d */ /* 0x000fea0003800000 */
        .weak           $__internal_0_$__cuda_sm20_rcp_rn_f32_slowpath
        .type           $__internal_0_$__cuda_sm20_rcp_rn_f32_slowpath,@function
        .size           $__internal_0_$__cuda_sm20_rcp_rn_f32_slowpath,(.L_x_24 - $__internal_0_$__cuda_sm20_rcp_rn_f32_slowpath)
$__internal_0_$__cuda_sm20_rcp_rn_f32_slowpath:
[----:B------:R-:W-:-:S05]  /*07c0*/  IMAD.SHL.U32 R13, R0, 0x2, RZ ;  /* 0x00000002000d7824 */ /* 0x000fca00078e00ff */
[----:B------:R-:W-:-:S04]  /*07d0*/  SHF.R.U32.HI R13, RZ, 0x18, R13 ;  /* 0x00000018ff0d7819 */ /* 0x000fc8000001160d */
[----:B------:R-:W-:-:S13]  /*07e0*/  ISETP.NE.U32.AND P0, PT, R13, RZ, PT ;  /* 0x000000ff0d00720c */ /* 0x000fda0003f05070 */
[----:B------:R-:W-:Y:S05]  /*07f0*/  @P0 BRA `(.L_x_12) ;  /* 0x00000000002c0947 */ /* 0x000fea0003800000 */
[----:B------:R-:W-:-:S05]  /*0800*/  IMAD.SHL.U32 R13, R0, 0x2, RZ ;  /* 0x00000002000d7824 */ /* 0x000fca00078e00ff */
[----:B------:R-:W-:-:S13]  /*0810*/  ISETP.NE.AND P0, PT, R13, RZ, PT ;  /* 0x000000ff0d00720c */ /* 0x000fda0003f05270 */
[----:B------:R2:W3:Y:S01]  /*0820*/  @!P0 MUFU.RCP R13, R0 ;  /* 0x00000000000d8308 */ /* 0x0004e20000001000 */
[----:B------:R-:W-:Y:S05]  /*0830*/  @!P0 BRA `(.L_x_13) ;  /* 0x0000000000a48947 */ /* 0x000fea0003800000 */
[----:B------:R-:W-:-:S04]  /*0840*/  FFMA R15, R0, 1.84467440737095516160e+19, RZ ;  /* 0x5f800000000f7823 */ /* 0x000fc800000000ff */
[----:B--2---:R-:W3:Y:S02]  /*0850*/  MUFU.RCP R0, R15 ;  /* 0x0000000f00007308 */ /* 0x004ee40000001000 */
[----:B---3--:R-:W-:-:S04]  /*0860*/  FFMA R13, R15, R0, -1 ;  /* 0xbf8000000f0d7423 */ /* 0x008fc80000000000 */
[----:B------:R-:W-:-:S04]  /*0870*/  FADD.FTZ R13, -R13, -RZ ;  /* 0x800000ff0d0d7221 */ /* 0x000fc80000010100 */
[----:B------:R-:W-:-:S04]  /*0880*/  FFMA R0, R0, R13, R0 ;  /* 0x0000000d00007223 */ /* 0x000fc80000000000 */
[----:B------:R-:W-:Y:S01]  /*0890*/  FFMA R13, R0, 1.84467440737095516160e+19, RZ ;  /* 0x5f800000000d7823 */ /* 0x000fe200000000ff */
[----:B------:R-:W-:Y:S06]  /*08a0*/  BRA `(.L_x_13) ;  /* 0x0000000000887947 */ /* 0x000fec0003800000 */
.L_x_12:
[----:B------:R-:W-:-:S05]  /*08b0*/  VIADD R15, R13, 0xffffff03 ;  /* 0xffffff030d0f7836 */ /* 0x000fca0000000000 */
[----:B------:R-:W-:-:S13]  /*08c0*/  ISETP.GT.U32.AND P0, PT, R15, 0x1, PT ;  /* 0x000000010f00780c */ /* 0x000fda0003f04070 */
[----:B------:R-:W-:Y:S05]  /*08d0*/  @P0 BRA `(.L_x_14) ;  /* 0x0000000000780947 */ /* 0x000fea0003800000 */
[----:B------:R-:W-:Y:S01]  /*08e0*/  LOP3.LUT R16, R0, 0x7fffff, RZ, 0xc0, !PT ;  /* 0x007fffff00107812 */ /* 0x000fe200078ec0ff */
[----:B------:R-:W-:Y:S02]  /*08f0*/  IMAD.MOV.U32 R20, RZ, RZ, 0x3 ;  /* 0x00000003ff147424 */ /* 0x000fe400078e00ff */
[----:B------:R-:W-:Y:S01]  /*0900*/  VIADD R13, R13, 0xffffff04 ;  /* 0xffffff040d0d7836 */ /* 0x000fe20000000000 */
[----:B------:R-:W-:Y:S02]  /*0910*/  LOP3.LUT R16, R16, 0x3f800000, RZ, 0xfc, !PT ;  /* 0x3f80000010107812 */ /* 0x000fe400078efcff */
[----:B------:R-:W-:Y:S02]  /*0920*/  SHF.L.U32 R21, R20, R15, RZ ;  /* 0x0000000f14157219 */ /* 0x000fe400000006ff */
[----:B------:R-:W0:Y:S02]  /*0930*/  MUFU.RCP R17, R16 ;  /* 0x0000001000117308 */ /* 0x000e240000001000 */
[----:B0-----:R-:W-:-:S04]  /*0940*/  FFMA R18, R16, R17, -1 ;  /* 0xbf80000010127423 */ /* 0x001fc80000000011 */
[----:B------:R-:W-:-:S04]  /*0950*/  FADD.FTZ R18, -R18, -RZ ;  /* 0x800000ff12127221 */ /* 0x000fc80000010100 */
[CCC-:B------:R-:W-:Y:S01]  /*0960*/  FFMA.RM R19, R17.reuse, R18.reuse, R17.reuse ;  /* 0x0000001211137223 */ /* 0x1c0fe20000004011 */
[----:B------:R-:W-:-:S04]  /*0970*/  FFMA.RP R18, R17, R18, R17 ;  /* 0x0000001211127223 */ /* 0x000fc80000008011 */
[C---:B------:R-:W-:Y:S02]  /*0980*/  LOP3.LUT R17, R19.reuse, 0x7fffff, RZ, 0xc0, !PT ;  /* 0x007fffff13117812 */ /* 0x040fe400078ec0ff */
[----:B------:R-:W-:Y:S02]  /*0990*/  FSETP.NEU.FTZ.AND P0, PT, R19, R18, PT ;  /* 0x000000121300720b */ /* 0x000fe40003f1d000 */
[----:B------:R-:W-:Y:S02]  /*09a0*/  LOP3.LUT R18, R17, 0x800000, RZ, 0xfc, !PT ;  /* 0x0080000011127812 */ /* 0x000fe400078efcff */
[----:B------:R-:W-:Y:S02]  /*09b0*/  SEL R17, RZ, 0xffffffff, !P0 ;  /* 0xffffffffff117807 */ /* 0x000fe40004000000 */
[----:B------:R-:W-:Y:S02]  /*09c0*/  LOP3.LUT R16, R21, R18, RZ, 0xc0, !PT ;  /* 0x0000001215107212 */ /* 0x000fe400078ec0ff */
[----:B------:R-:W-:Y:S01]  /*09d0*/  SHF.R.U32.HI R13, RZ, R13, R18 ;  /* 0x0000000dff0d7219 */ /* 0x000fe20000011612 */
[----:B------:R-:W-:Y:S01]  /*09e0*/  IMAD.MOV R17, RZ, RZ, -R17 ;  /* 0x000000ffff117224 */ /* 0x000fe200078e0a11 */
[----:B------:R-:W-:-:S04]  /*09f0*/  SHF.R.U32.HI R16, RZ, R15, R16 ;  /* 0x0000000fff107219 */ /* 0x000fc80000011610 */
[----:B------:R-:W-:Y:S02]  /*0a00*/  LOP3.LUT P1, RZ, R17, R15, R18, 0xf8, !PT ;  /* 0x0000000f11ff7212 */ /* 0x000fe4000782f812 */
[C---:B------:R-:W-:Y:S02]  /*0a10*/  LOP3.LUT P0, RZ, R16.reuse, 0x1, RZ, 0xc0, !PT ;  /* 0x0000000110ff7812 */ /* 0x040fe4000780c0ff */
[----:B------:R-:W-:-:S04]  /*0a20*/  LOP3.LUT P2, RZ, R16, 0x2, RZ, 0xc0, !PT ;  /* 0x0000000210ff7812 */ /* 0x000fc8000784c0ff */
[----:B------:R-:W-:Y:S02]  /*0a30*/  PLOP3.LUT P0, PT, P0, P1, P2, 0xe0, 0x0 ;  /* 0x000000000000781c */ /* 0x000fe40000703c20 */
[----:B------:R-:W-:Y:S02]  /*0a40*/  LOP3.LUT P1, RZ, R0, 0x7fffff, RZ, 0xc0, !PT ;  /* 0x007fffff00ff7812 */ /* 0x000fe4000782c0ff */
[----:B------:R-:W-:-:S05]  /*0a50*/  SEL R15, RZ, 0x1, !P0 ;  /* 0x00000001ff0f7807 */ /* 0x000fca0004000000 */
[----:B------:R-:W-:-:S05]  /*0a60*/  IMAD.MOV R15, RZ, RZ, -R15 ;  /* 0x000000ffff0f7224 */ /* 0x000fca00078e0a0f */
[----:B------:R-:W-:-:S13]  /*0a70*/  ISETP.GE.AND P0, PT, R15, RZ, PT ;  /* 0x000000ff0f00720c */ /* 0x000fda0003f06270 */
[----:B------:R-:W-:-:S04]  /*0a80*/  @!P0 VIADD R13, R13, 0x1 ;  /* 0x000000010d0d8836 */ /* 0x000fc80000000000 */
[----:B------:R-:W-:-:S05]  /*0a90*/  @!P1 IMAD.SHL.U32 R13, R13, 0x2, RZ ;  /* 0x000000020d0d9824 */ /* 0x000fca00078e00ff */
[----:B------:R-:W-:Y:S01]  /*0aa0*/  LOP3.LUT R13, R13, 0x80000000, R0, 0xf8, !PT ;  /* 0x800000000d0d7812 */ /* 0x000fe200078ef800 */
[----:B------:R-:W-:Y:S06]  /*0ab0*/  BRA `(.L_x_13) ;  /* 0x0000000000047947 */ /* 0x000fec0003800000 */
.L_x_14:
[----:B------:R0:W1:Y:S02]  /*0ac0*/  MUFU.RCP R13, R0 ;  /* 0x00000000000d7308 */ /* 0x0000640000001000 */
.L_x_13:
[----:B------:R-:W-:Y:S02]  /*0ad0*/  IMAD.MOV.U32 R15, RZ, RZ, 0x0 ;  /* 0x00000000ff0f7424 */ /* 0x000fe400078e00ff */
[----:B0123--:R-:W-:Y:S02]  /*0ae0*/  IMAD.MOV.U32 R0, RZ, RZ, R13 ;  /* 0x000000ffff007224 */ /* 0x00ffe400078e000d */
[----:B------:R-:W-:Y:S05]  /*0af0*/  RET.REL.NODEC R14 `(simplified_kernel) ;  /* 0xfffffff40e407950 */ /* 0x000fea0003c3ffff */
.L_x_15:
        /* <DEDUP_REMOVED lines=16> */
.L_x_24:


//--------------------- .text.cinn_kernel         --------------------------
	.section	.text.cinn_kernel,"ax",@progbits
	.align	128
        .global         cinn_kernel
        .type           cinn_kernel,@function
        .size           cinn_kernel,(.L_x_25 - cinn_kernel)
        .other          cinn_kernel,@"STO_CUDA_ENTRY STV_DEFAULT"
cinn_kernel:
.text.cinn_kernel:
        /* <DEDUP_REMOVED lines=45> */
[----:B-----5:R-:W-:Y:S05]  /*02d0*/  CALL.REL.NOINC `($__internal_1_$__cuda_sm20_rcp_rn_f32_slowpath) ;  /* 0x0000000400387944 */ /* 0x020fea0003c00000 */
[----:B------:R-:W-:Y:S05]  /*02e0*/  BRA `(.L_x_17) ;  /* 0x0000000000107947 */ /* 0x000fea0003800000 */
.L_x_16:
[----:B------:R-:W0:Y:S02]  /*02f0*/  MUFU.RCP R5, R0 ;  /* 0x0000000000057308 */ /* 0x000e240000001000 */
[----:B0-----:R-:W-:-:S04]  /*0300*/  FFMA R12, R0, R5, -1 ;  /* 0xbf800000000c7423 */ /* 0x001fc80000000005 */
[----:B------:R-:W-:-:S04]  /*0310*/  FADD.FTZ R12, -R12, -RZ ;  /* 0x800000ff0c0c7221 */ /* 0x000fc80000010100 */
[----:B------:R-:W-:-:S07]  /*0320*/  FFMA R0, R5, R12, R5 ;  /* 0x0000000c05007223 */ /* 0x000fce0000000005 */
.L_x_17:
        /* <DEDUP_REMOVED lines=35> */
[----:B------:R-:W-:Y:S05]  /*0560*/  CALL.REL.NOINC `($__internal_1_$__cuda_sm20_rcp_rn_f32_slowpath) ;  /* 0x0000000000947944 */ /* 0x000fea0003c00000 */
[----:B------:R-:W-:Y:S05]  /*0570*/  BRA `(.L_x_19) ;  /* 0x0000000000107947 */ /* 0x000fea0003800000 */
.L_x_18:
[----:B------:R-:W0:Y:S02]  /*0580*/  MUFU.RCP R0, R9 ;  /* 0x0000000900007308 */ /* 0x000e240000001000 */
[----:B0-----:R-:W-:-:S04]  /*0590*/  FFMA R8, R9, R0, -1 ;  /* 0xbf80000009087423 */ /* 0x001fc80000000000 */
[----:B------:R-:W-:-:S04]  /*05a0*/  FADD.FTZ R11, -R8, -RZ ;  /* 0x800000ff080b7221 */ /* 0x000fc80000010100 */
[----:B------:R-:W-:-:S07]  /*05b0*/  FFMA R0, R0, R11, R0 ;  /* 0x0000000b00007223 */ /* 0x000fce0000000000 */
.L_x_19:
        /* <DEDUP_REMOVED lines=32> */
        .weak           $__internal_1_$__cuda_sm20_rcp_rn_f32_slowpath
        .type           $__internal_1_$__cuda_sm20_rcp_rn_f32_slowpath,@function
        .size           $__internal_1_$__cuda_sm20_rcp_rn_f32_slowpath,(.L_x_25 - $__internal_1_$__cuda_sm20_rcp_rn_f32_slowpath)
$__internal_1_$__cuda_sm20_rcp_rn_f32_slowpath:
        /* <DEDUP_REMOVED lines=15> */
.L_x_20:
        /* <DEDUP_REMOVED lines=33> */
.L_x_22:
[----:B------:R0:W1:Y:S02]  /*0ac0*/  MUFU.RCP R13, R0 ;  /* 0x00000000000d7308 */ /* 0x0000640000001000 */
.L_x_21:
[----:B------:R-:W-:Y:S02]  /*0ad0*/  IMAD.MOV.U32 R15, RZ, RZ, 0x0 ;  /* 0x00000000ff0f7424 */ /* 0x000fe400078e00ff */
[----:B0123--:R-:W-:Y:S02]  /*0ae0*/  IMAD.MOV.U32 R0, RZ, RZ, R13 ;  /* 0x000000ffff007224 */ /* 0x00ffe400078e000d */
[----:B------:R-:W-:Y:S05]  /*0af0*/  RET.REL.NODEC R14 `(cinn_kernel) ;  /* 0xfffffff40e407950 */ /* 0x000fea0003c3ffff */
.L_x_23:
        /* <DEDUP_REMOVED lines=16> */
.L_x_25:


//--------------------- .nv.shared.reserved.0     --------------------------
	.section	.nv.shared.reserved.0,"aw",@nobits
	.weak		__nv_reservedSMEM_offset_0_alias
	.size		__nv_reservedSMEM_offset_0_alias, 0, 64
	.other		__nv_reservedSMEM_offset_0_alias,@"STO_CUDA_RESERVED_SHARED STV_DEFAULT"
__nv_reservedSMEM_offset_0_alias:
	.zero		0
	.zero		64


//--------------------- .nv.constant0.cinn_bce_kernel_optimized --------------------------
	.section	.nv.constant0.cinn_bce_kernel_optimized,"a",@progbits
	.sectionflags	@""
	.align	4
.nv.constant0.cinn_bce_kernel_optimized:
	.zero		920


//--------------------- .nv.constant0.cinn_bce_kernel --------------------------
	.section	.nv.constant0.cinn_bce_kernel,"a",@progbits
	.sectionflags	@""
	.align	4
.nv.constant0.cinn_bce_kernel:
	.zero		920


//--------------------- .nv.constant0.simplified_kernel --------------------------
	.section	.nv.constant0.simplified_kernel,"a",@progbits
	.sectionflags	@""
	.align	4
.nv.constant0.simplified_kernel:
	.zero		928


//--------------------- .nv.constant0.cinn_kernel --------------------------
	.section	.nv.constant0.cinn_kernel,"a",@progbits
	.sectionflags	@""
	.align	4
.nv.constant0.cinn_kernel:
	.zero		928


//--------------------- SYMBOLS --------------------------

	.type		.nv.reservedSmem.offset0,@object
	.size		.nv.reservedSmem.offset0,0x4
